//
// Generated by NVIDIA NVVM Compiler
//
// Compiler Build ID: CL-36424714
// Cuda compilation tools, release 13.0, V13.0.88
// Based on NVVM 20.0.0
//

.version 9.0
.target sm_100
.address_size 64

	// .globl	NonMaxSuppression_device_func_global
// _ZZN19NonMaxSuppressionOpIP6float4PfiffiPbPiS4_Li0EEC1ES1_S2_iffiS3_S4_S4_S4_E11current_box_$_0 has been demoted
// _ZZN19NonMaxSuppressionOpIP6float4PfiffiPbPiS4_Li0EEC1ES1_S2_iffiS3_S4_S4_S4_E11current_box_$_1 has been demoted
// _ZZN19NonMaxSuppressionOpIP6float4PfiffiPbPiS4_Li0EEC1ES1_S2_iffiS3_S4_S4_S4_E11current_box_$_2 has been demoted
// _ZZN19NonMaxSuppressionOpIP6float4PfiffiPbPiS4_Li0EEC1ES1_S2_iffiS3_S4_S4_S4_E11current_box_$_3 has been demoted
// _ZZN19NonMaxSuppressionOpIP6float4PfiffiPbPiS4_Li0EEC1ES1_S2_iffiS3_S4_S4_S4_E10is_finshed_$_0 has been demoted
// _ZZN19NonMaxSuppressionOpIP6float4PfiffiPbPiS4_Li0EEC1ES1_S2_iffiS3_S4_S4_S4_E6stride_$_0 has been demoted
// _ZZN19NonMaxSuppressionOpIP6float4PfiffiPbPiS4_Li0EEC1ES1_S2_iffiS3_S4_S4_S4_E6stride_$_1 has been demoted

.visible .entry NonMaxSuppression_device_func_global(
	.param .u64 .ptr .align 1 NonMaxSuppression_device_func_global_param_0,
	.param .u64 .ptr .align 1 NonMaxSuppression_device_func_global_param_1,
	.param .u64 .ptr .align 1 NonMaxSuppression_device_func_global_param_2,
	.param .u64 .ptr .align 1 NonMaxSuppression_device_func_global_param_3,
	.param .u64 .ptr .align 1 NonMaxSuppression_device_func_global_param_4,
	.param .u32 NonMaxSuppression_device_func_global_param_5,
	.param .u32 NonMaxSuppression_device_func_global_param_6,
	.param .u32 NonMaxSuppression_device_func_global_param_7,
	.param .u32 NonMaxSuppression_device_func_global_param_8,
	.param .u32 NonMaxSuppression_device_func_global_param_9,
	.param .u64 .ptr .align 1 NonMaxSuppression_device_func_global_param_10,
	.param .u64 .ptr .align 1 NonMaxSuppression_device_func_global_param_11,
	.param .u64 .ptr .align 1 NonMaxSuppression_device_func_global_param_12,
	.param .u64 .ptr .align 1 NonMaxSuppression_device_func_global_param_13
)
{
	.reg .pred 	%p<73>;
	.reg .b16 	%rs<9>;
	.reg .b32 	%r<85>;
	.reg .b32 	%f<96>;
	.reg .b64 	%rd<78>;
	// demoted variable
	.shared .align 16 .f32 _ZZN19NonMaxSuppressionOpIP6float4PfiffiPbPiS4_Li0EEC1ES1_S2_iffiS3_S4_S4_S4_E11current_box_$_0;
	// demoted variable
	.shared .align 4 .f32 _ZZN19NonMaxSuppressionOpIP6float4PfiffiPbPiS4_Li0EEC1ES1_S2_iffiS3_S4_S4_S4_E11current_box_$_1;
	// demoted variable
	.shared .align 8 .f32 _ZZN19NonMaxSuppressionOpIP6float4PfiffiPbPiS4_Li0EEC1ES1_S2_iffiS3_S4_S4_S4_E11current_box_$_2;
	// demoted variable
	.shared .align 4 .f32 _ZZN19NonMaxSuppressionOpIP6float4PfiffiPbPiS4_Li0EEC1ES1_S2_iffiS3_S4_S4_S4_E11current_box_$_3;
	// demoted variable
	.shared .align 1 .u8 _ZZN19NonMaxSuppressionOpIP6float4PfiffiPbPiS4_Li0EEC1ES1_S2_iffiS3_S4_S4_S4_E10is_finshed_$_0;
	// demoted variable
	.shared .align 4 .u32 _ZZN19NonMaxSuppressionOpIP6float4PfiffiPbPiS4_Li0EEC1ES1_S2_iffiS3_S4_S4_S4_E6stride_$_0;
	// demoted variable
	.shared .align 4 .u32 _ZZN19NonMaxSuppressionOpIP6float4PfiffiPbPiS4_Li0EEC1ES1_S2_iffiS3_S4_S4_S4_E6stride_$_1;
	ld.param.u64 	%rd15, [NonMaxSuppression_device_func_global_param_0];
	ld.param.u64 	%rd11, [NonMaxSuppression_device_func_global_param_1];
	ld.param.u64 	%rd16, [NonMaxSuppression_device_func_global_param_2];
	ld.param.u64 	%rd17, [NonMaxSuppression_device_func_global_param_3];
	ld.param.u64 	%rd18, [NonMaxSuppression_device_func_global_param_4];
	ld.param.u32 	%r38, [NonMaxSuppression_device_func_global_param_5];
	ld.param.u32 	%r34, [NonMaxSuppression_device_func_global_param_7];
	ld.param.u32 	%r35, [NonMaxSuppression_device_func_global_param_8];
	ld.param.u32 	%r36, [NonMaxSuppression_device_func_global_param_9];
	ld.param.u64 	%rd19, [NonMaxSuppression_device_func_global_param_12];
	ld.param.u64 	%rd14, [NonMaxSuppression_device_func_global_param_13];
	cvta.to.global.u64 	%rd20, %rd19;
	cvta.to.global.u64 	%rd21, %rd15;
	cvta.to.global.u64 	%rd22, %rd11;
	cvta.to.global.u64 	%rd23, %rd16;
	cvta.to.global.u64 	%rd24, %rd18;
	cvta.to.global.u64 	%rd25, %rd17;
	ld.global.f32 	%f1, [%rd25];
	ld.global.f32 	%f3, [%rd24];
	mov.u32 	%r3, %ctaid.x;
	div.u32 	%r1, %r3, %r34;
	mul.lo.s32 	%r39, %r1, %r34;
	sub.s32 	%r2, %r3, %r39;
	setp.eq.s32 	%p1, %r38, 1;
	selp.b32 	%r40, 0, %r2, %p1;
	mul.lo.s32 	%r41, %r35, %r38;
	mul.lo.s32 	%r42, %r41, %r1;
	mad.lo.s32 	%r43, %r40, %r35, %r42;
	mul.wide.s32 	%rd26, %r43, 16;
	add.s64 	%rd1, %rd21, %rd26;
	mul.lo.s32 	%r44, %r3, %r36;
	mul.wide.s32 	%rd27, %r44, 4;
	add.s64 	%rd2, %rd22, %rd27;
	mad.lo.s32 	%r4, %r2, %r35, %r42;
	mul.wide.s32 	%rd28, %r3, 4;
	add.s64 	%rd3, %rd20, %rd28;
	ld.global.u32 	%r5, [%rd23];
	setp.eq.s64 	%p2, %rd14, 0;
	mov.b32 	%r73, -1;
	@%p2 bra 	$L__BB0_2;
	ld.param.u64 	%rd76, [NonMaxSuppression_device_func_global_param_13];
	cvta.to.global.u64 	%rd29, %rd76;
	mul.wide.u32 	%rd30, %r3, 4;
	add.s64 	%rd31, %rd29, %rd30;
	ld.global.u32 	%r73, [%rd31];
$L__BB0_2:
	mov.u32 	%r8, %tid.x;
	setp.ne.s32 	%p3, %r8, 0;
	@%p3 bra 	$L__BB0_7;
	ld.param.u32 	%r71, [NonMaxSuppression_device_func_global_param_9];
	mov.b32 	%r46, 0;
	st.shared.u32 	[_ZZN19NonMaxSuppressionOpIP6float4PfiffiPbPiS4_Li0EEC1ES1_S2_iffiS3_S4_S4_S4_E6stride_$_0], %r46;
	setp.lt.s32 	%p4, %r73, 0;
	selp.b32 	%r47, %r71, %r73, %p4;
	add.s32 	%r76, %r47, -1;
	setp.gt.s32 	%p5, %r47, 2;
	setp.eq.s32 	%p6, %r76, 0;
	or.pred  	%p7, %p5, %p6;
	@%p7 bra 	$L__BB0_6;
	mov.b32 	%r75, 0;
$L__BB0_5:
	add.s32 	%r49, %r75, %r76;
	add.s32 	%r50, %r49, 1;
	shr.s32 	%r51, %r50, 1;
	mul.wide.s32 	%rd32, %r51, 4;
	add.s64 	%rd33, %rd2, %rd32;
	ld.global.f32 	%f22, [%rd33];
	setp.lt.f32 	%p8, %f22, %f3;
	selp.b32 	%r75, %r75, %r51, %p8;
	selp.b32 	%r76, %r51, %r76, %p8;
	add.s32 	%r52, %r75, 1;
	setp.ge.s32 	%p9, %r52, %r76;
	setp.ne.s32 	%p10, %r75, %r76;
	and.pred  	%p11, %p9, %p10;
	@%p11 bra 	$L__BB0_5;
$L__BB0_6:
	st.shared.u32 	[_ZZN19NonMaxSuppressionOpIP6float4PfiffiPbPiS4_Li0EEC1ES1_S2_iffiS3_S4_S4_S4_E6stride_$_1], %r76;
	setp.eq.s32 	%p12, %r5, 0;
	selp.b32 	%r77, -1, %r5, %p12;
$L__BB0_7:
	cvt.s64.s32 	%rd4, %r4;
	mov.b32 	%r78, 0;
	mov.u32 	%r82, %r78;
$L__BB0_8:
	setp.ne.s32 	%p13, %r8, 0;
	bar.sync 	0;
	@%p13 bra 	$L__BB0_18;
	mov.b16 	%rs1, 1;
	st.shared.u8 	[_ZZN19NonMaxSuppressionOpIP6float4PfiffiPbPiS4_Li0EEC1ES1_S2_iffiS3_S4_S4_S4_E10is_finshed_$_0], %rs1;
	ld.shared.u32 	%r80, [_ZZN19NonMaxSuppressionOpIP6float4PfiffiPbPiS4_Li0EEC1ES1_S2_iffiS3_S4_S4_S4_E6stride_$_0];
	cvt.s64.s32 	%rd77, %r80;
	ld.shared.u32 	%r20, [_ZZN19NonMaxSuppressionOpIP6float4PfiffiPbPiS4_Li0EEC1ES1_S2_iffiS3_S4_S4_S4_E6stride_$_1];
	setp.gt.s32 	%p14, %r80, %r20;
	@%p14 bra 	$L__BB0_18;
	ld.param.u32 	%r72, [NonMaxSuppression_device_func_global_param_9];
	ld.param.u32 	%r66, [NonMaxSuppression_device_func_global_param_7];
	ld.param.u64 	%rd70, [NonMaxSuppression_device_func_global_param_1];
	cvta.to.global.u64 	%rd34, %rd70;
	mad.lo.s32 	%r54, %r1, %r66, %r2;
	mul.lo.s32 	%r55, %r54, %r72;
	mul.wide.s32 	%rd35, %r55, 4;
	add.s64 	%rd6, %rd34, %rd35;
	setp.ne.s32 	%p15, %r78, 0;
	@%p15 bra 	$L__BB0_12;
	setp.eq.s32 	%p21, %r82, %r77;
	shl.b64 	%rd41, %rd77, 2;
	add.s64 	%rd42, %rd6, %rd41;
	ld.global.f32 	%f24, [%rd42];
	setp.le.f32 	%p22, %f24, %f3;
	or.pred  	%p23, %p22, %p21;
	@%p23 bra 	$L__BB0_18;
	bra.uni 	$L__BB0_15;
$L__BB0_12:
	max.s32 	%r21, %r80, %r20;
$L__BB0_13:
	ld.param.u64 	%rd71, [NonMaxSuppression_device_func_global_param_10];
	ld.param.u32 	%r67, [NonMaxSuppression_device_func_global_param_8];
	setp.eq.s32 	%p16, %r82, %r77;
	cvt.s64.s32 	%rd77, %r80;
	cvta.to.global.u64 	%rd36, %rd71;
	mul.lo.s32 	%r56, %r2, %r67;
	cvt.s64.s32 	%rd37, %r56;
	add.s64 	%rd38, %rd36, %rd37;
	add.s64 	%rd8, %rd38, %rd77;
	mul.wide.s32 	%rd39, %r80, 4;
	add.s64 	%rd40, %rd6, %rd39;
	ld.global.f32 	%f23, [%rd40];
	setp.le.f32 	%p17, %f23, %f3;
	or.pred  	%p18, %p17, %p16;
	@%p18 bra 	$L__BB0_18;
	ld.global.u8 	%rs2, [%rd8];
	setp.ne.s16 	%p19, %rs2, 0;
	@%p19 bra 	$L__BB0_17;
$L__BB0_15:
	ld.param.u64 	%rd75, [NonMaxSuppression_device_func_global_param_11];
	shl.b64 	%rd43, %rd77, 4;
	add.s64 	%rd44, %rd1, %rd43;
	ld.global.v4.f32 	{%f25, %f26, %f27, %f28}, [%rd44];
	st.shared.f32 	[_ZZN19NonMaxSuppressionOpIP6float4PfiffiPbPiS4_Li0EEC1ES1_S2_iffiS3_S4_S4_S4_E11current_box_$_0], %f25;
	st.shared.f32 	[_ZZN19NonMaxSuppressionOpIP6float4PfiffiPbPiS4_Li0EEC1ES1_S2_iffiS3_S4_S4_S4_E11current_box_$_1], %f26;
	st.shared.f32 	[_ZZN19NonMaxSuppressionOpIP6float4PfiffiPbPiS4_Li0EEC1ES1_S2_iffiS3_S4_S4_S4_E11current_box_$_2], %f27;
	st.shared.f32 	[_ZZN19NonMaxSuppressionOpIP6float4PfiffiPbPiS4_Li0EEC1ES1_S2_iffiS3_S4_S4_S4_E11current_box_$_3], %f28;
	cvt.s64.s32 	%rd45, %r82;
	add.s64 	%rd46, %rd45, %rd4;
	cvta.to.global.u64 	%rd47, %rd75;
	shl.b64 	%rd48, %rd46, 2;
	add.s64 	%rd49, %rd47, %rd48;
	st.global.u32 	[%rd49], %r80;
	add.s32 	%r82, %r82, 1;
	add.s32 	%r57, %r80, 1;
	st.shared.u32 	[_ZZN19NonMaxSuppressionOpIP6float4PfiffiPbPiS4_Li0EEC1ES1_S2_iffiS3_S4_S4_S4_E6stride_$_0], %r57;
	setp.ge.s32 	%p24, %r80, %r20;
	@%p24 bra 	$L__BB0_18;
	mov.b16 	%rs3, 0;
	st.shared.u8 	[_ZZN19NonMaxSuppressionOpIP6float4PfiffiPbPiS4_Li0EEC1ES1_S2_iffiS3_S4_S4_S4_E10is_finshed_$_0], %rs3;
	bra.uni 	$L__BB0_18;
$L__BB0_17:
	add.s32 	%r25, %r80, 1;
	setp.ne.s32 	%p20, %r80, %r21;
	mov.u32 	%r80, %r25;
	@%p20 bra 	$L__BB0_13;
$L__BB0_18:
	membar.gl;
	bar.sync 	0;
	ld.shared.u8 	%rs4, [_ZZN19NonMaxSuppressionOpIP6float4PfiffiPbPiS4_Li0EEC1ES1_S2_iffiS3_S4_S4_S4_E10is_finshed_$_0];
	setp.eq.s16 	%p25, %rs4, 0;
	@%p25 bra 	$L__BB0_21;
	setp.ne.s32 	%p26, %r8, 0;
	@%p26 bra 	$L__BB0_33;
	st.global.u32 	[%rd3], %r82;
	bra.uni 	$L__BB0_33;
$L__BB0_21:
	ld.shared.u32 	%r58, [_ZZN19NonMaxSuppressionOpIP6float4PfiffiPbPiS4_Li0EEC1ES1_S2_iffiS3_S4_S4_S4_E6stride_$_0];
	add.s32 	%r83, %r58, %r8;
	ld.shared.u32 	%r28, [_ZZN19NonMaxSuppressionOpIP6float4PfiffiPbPiS4_Li0EEC1ES1_S2_iffiS3_S4_S4_S4_E6stride_$_1];
	setp.gt.s32 	%p27, %r83, %r28;
	@%p27 bra 	$L__BB0_32;
	ld.shared.f32 	%f29, [_ZZN19NonMaxSuppressionOpIP6float4PfiffiPbPiS4_Li0EEC1ES1_S2_iffiS3_S4_S4_S4_E11current_box_$_0];
	ld.shared.f32 	%f30, [_ZZN19NonMaxSuppressionOpIP6float4PfiffiPbPiS4_Li0EEC1ES1_S2_iffiS3_S4_S4_S4_E11current_box_$_1];
	ld.shared.f32 	%f31, [_ZZN19NonMaxSuppressionOpIP6float4PfiffiPbPiS4_Li0EEC1ES1_S2_iffiS3_S4_S4_S4_E11current_box_$_2];
	ld.shared.f32 	%f32, [_ZZN19NonMaxSuppressionOpIP6float4PfiffiPbPiS4_Li0EEC1ES1_S2_iffiS3_S4_S4_S4_E11current_box_$_3];
	setp.lt.f32 	%p28, %f29, %f31;
	selp.f32 	%f33, %f29, %f31, %p28;
	setp.lt.f32 	%p29, %f30, %f32;
	selp.f32 	%f34, %f30, %f32, %p29;
	setp.gt.f32 	%p30, %f29, %f31;
	selp.f32 	%f35, %f29, %f31, %p30;
	setp.gt.f32 	%p31, %f30, %f32;
	selp.f32 	%f36, %f30, %f32, %p31;
	setp.eq.s32 	%p32, %r78, 0;
	setp.lt.f32 	%p33, %f33, %f35;
	selp.f32 	%f4, %f33, %f35, %p33;
	setp.lt.f32 	%p34, %f34, %f36;
	selp.f32 	%f5, %f34, %f36, %p34;
	setp.gt.f32 	%p35, %f33, %f35;
	selp.f32 	%f6, %f33, %f35, %p35;
	setp.gt.f32 	%p36, %f34, %f36;
	selp.f32 	%f7, %f34, %f36, %p36;
	@%p32 bra 	$L__BB0_23;
	bra.uni 	$L__BB0_27;
$L__BB0_23:
	ld.param.u64 	%rd74, [NonMaxSuppression_device_func_global_param_10];
	ld.param.u32 	%r70, [NonMaxSuppression_device_func_global_param_8];
	sub.f32 	%f62, %f6, %f4;
	sub.f32 	%f63, %f7, %f5;
	mul.f32 	%f64, %f62, %f63;
	cvt.s64.s32 	%rd62, %r83;
	mul.wide.s32 	%rd63, %r83, 16;
	add.s64 	%rd64, %rd1, %rd63;
	ld.global.v4.f32 	{%f65, %f66, %f67, %f68}, [%rd64];
	setp.lt.f32 	%p55, %f65, %f67;
	selp.f32 	%f69, %f65, %f67, %p55;
	setp.lt.f32 	%p56, %f66, %f68;
	selp.f32 	%f70, %f66, %f68, %p56;
	setp.gt.f32 	%p57, %f65, %f67;
	selp.f32 	%f71, %f65, %f67, %p57;
	setp.gt.f32 	%p58, %f66, %f68;
	selp.f32 	%f72, %f66, %f68, %p58;
	cvta.to.global.u64 	%rd65, %rd74;
	mul.lo.s32 	%r62, %r2, %r70;
	cvt.s64.s32 	%rd66, %r62;
	add.s64 	%rd10, %rd65, %rd66;
	add.s64 	%rd67, %rd10, %rd62;
	mov.b16 	%rs7, 0;
	st.global.u8 	[%rd67], %rs7;
	setp.lt.f32 	%p59, %f69, %f71;
	selp.f32 	%f8, %f69, %f71, %p59;
	setp.lt.f32 	%p60, %f70, %f72;
	selp.f32 	%f9, %f70, %f72, %p60;
	setp.gt.f32 	%p61, %f69, %f71;
	selp.f32 	%f10, %f69, %f71, %p61;
	setp.gt.f32 	%p62, %f70, %f72;
	selp.f32 	%f11, %f70, %f72, %p62;
	sub.f32 	%f73, %f10, %f8;
	sub.f32 	%f74, %f11, %f9;
	mul.f32 	%f75, %f73, %f74;
	min.f32 	%f77, %f64, %f75;
	setp.le.f32 	%p63, %f77, 0f00000000;
	@%p63 bra 	$L__BB0_26;
	setp.gt.f32 	%p64, %f4, %f8;
	selp.f32 	%f78, %f4, %f8, %p64;
	setp.gt.f32 	%p65, %f5, %f9;
	selp.f32 	%f79, %f5, %f9, %p65;
	setp.lt.f32 	%p66, %f6, %f10;
	selp.f32 	%f80, %f6, %f10, %p66;
	setp.lt.f32 	%p67, %f7, %f11;
	selp.f32 	%f81, %f7, %f11, %p67;
	setp.gt.f32 	%p68, %f80, %f78;
	sub.f32 	%f82, %f80, %f78;
	selp.f32 	%f83, %f82, 0f00000000, %p68;
	setp.gt.f32 	%p69, %f81, %f79;
	sub.f32 	%f84, %f81, %f79;
	selp.f32 	%f85, %f84, 0f00000000, %p69;
	mul.f32 	%f86, %f83, %f85;
	sub.f32 	%f88, %f7, %f5;
	sub.f32 	%f89, %f10, %f8;
	sub.f32 	%f90, %f11, %f9;
	mul.f32 	%f91, %f89, %f90;
	fma.rn.f32 	%f92, %f62, %f88, %f91;
	sub.f32 	%f93, %f92, %f86;
	mul.f32 	%f94, %f1, %f93;
	setp.leu.f32 	%p70, %f86, %f94;
	@%p70 bra 	$L__BB0_26;
	cvt.s64.s32 	%rd68, %r83;
	add.s64 	%rd69, %rd10, %rd68;
	mov.b16 	%rs8, 1;
	st.global.u8 	[%rd69], %rs8;
$L__BB0_26:
	mov.u32 	%r63, %ntid.x;
	add.s32 	%r83, %r83, %r63;
	setp.gt.s32 	%p71, %r83, %r28;
	@%p71 bra 	$L__BB0_32;
	bra.uni 	$L__BB0_23;
$L__BB0_27:
	ld.param.u64 	%rd72, [NonMaxSuppression_device_func_global_param_10];
	ld.param.u32 	%r68, [NonMaxSuppression_device_func_global_param_8];
	cvt.s64.s32 	%rd50, %r83;
	mul.wide.s32 	%rd51, %r83, 16;
	add.s64 	%rd52, %rd1, %rd51;
	ld.global.v4.f32 	{%f12, %f13, %f14, %f15}, [%rd52];
	cvta.to.global.u64 	%rd53, %rd72;
	mul.lo.s32 	%r59, %r2, %r68;
	cvt.s64.s32 	%rd54, %r59;
	add.s64 	%rd55, %rd53, %rd54;
	add.s64 	%rd56, %rd55, %rd50;
	ld.global.u8 	%rs5, [%rd56];
	setp.ne.s16 	%p37, %rs5, 0;
	@%p37 bra 	$L__BB0_31;
	setp.lt.f32 	%p38, %f12, %f14;
	selp.f32 	%f37, %f12, %f14, %p38;
	setp.lt.f32 	%p39, %f13, %f15;
	selp.f32 	%f38, %f13, %f15, %p39;
	setp.gt.f32 	%p40, %f12, %f14;
	selp.f32 	%f39, %f12, %f14, %p40;
	setp.gt.f32 	%p41, %f13, %f15;
	selp.f32 	%f40, %f13, %f15, %p41;
	sub.f32 	%f41, %f6, %f4;
	sub.f32 	%f42, %f7, %f5;
	mul.f32 	%f43, %f41, %f42;
	setp.lt.f32 	%p42, %f37, %f39;
	selp.f32 	%f16, %f37, %f39, %p42;
	setp.lt.f32 	%p43, %f38, %f40;
	selp.f32 	%f17, %f38, %f40, %p43;
	setp.gt.f32 	%p44, %f37, %f39;
	selp.f32 	%f18, %f37, %f39, %p44;
	setp.gt.f32 	%p45, %f38, %f40;
	selp.f32 	%f19, %f38, %f40, %p45;
	sub.f32 	%f44, %f18, %f16;
	sub.f32 	%f45, %f19, %f17;
	mul.f32 	%f46, %f44, %f45;
	min.f32 	%f47, %f43, %f46;
	setp.le.f32 	%p46, %f47, 0f00000000;
	@%p46 bra 	$L__BB0_31;
	setp.gt.f32 	%p47, %f4, %f16;
	selp.f32 	%f48, %f4, %f16, %p47;
	setp.gt.f32 	%p48, %f5, %f17;
	selp.f32 	%f49, %f5, %f17, %p48;
	setp.lt.f32 	%p49, %f6, %f18;
	selp.f32 	%f50, %f6, %f18, %p49;
	setp.lt.f32 	%p50, %f7, %f19;
	selp.f32 	%f51, %f7, %f19, %p50;
	setp.gt.f32 	%p51, %f50, %f48;
	sub.f32 	%f52, %f50, %f48;
	selp.f32 	%f53, %f52, 0f00000000, %p51;
	setp.gt.f32 	%p52, %f51, %f49;
	sub.f32 	%f54, %f51, %f49;
	selp.f32 	%f55, %f54, 0f00000000, %p52;
	mul.f32 	%f56, %f53, %f55;
	fma.rn.f32 	%f59, %f41, %f42, %f46;
	sub.f32 	%f60, %f59, %f56;
	mul.f32 	%f61, %f1, %f60;
	setp.leu.f32 	%p53, %f56, %f61;
	@%p53 bra 	$L__BB0_31;
	ld.param.u64 	%rd73, [NonMaxSuppression_device_func_global_param_10];
	ld.param.u32 	%r69, [NonMaxSuppression_device_func_global_param_8];
	cvta.to.global.u64 	%rd58, %rd73;
	mul.lo.s32 	%r60, %r2, %r69;
	cvt.s64.s32 	%rd59, %r60;
	add.s64 	%rd60, %rd58, %rd59;
	add.s64 	%rd61, %rd60, %rd50;
	mov.b16 	%rs6, 1;
	st.global.u8 	[%rd61], %rs6;
$L__BB0_31:
	mov.u32 	%r61, %ntid.x;
	add.s32 	%r83, %r83, %r61;
	setp.le.s32 	%p54, %r83, %r28;
	@%p54 bra 	$L__BB0_27;
$L__BB0_32:
	add.s32 	%r78, %r78, 1;
	membar.gl;
	bar.sync 	0;
	ld.shared.u32 	%r64, [_ZZN19NonMaxSuppressionOpIP6float4PfiffiPbPiS4_Li0EEC1ES1_S2_iffiS3_S4_S4_S4_E6stride_$_0];
	ld.shared.u32 	%r65, [_ZZN19NonMaxSuppressionOpIP6float4PfiffiPbPiS4_Li0EEC1ES1_S2_iffiS3_S4_S4_S4_E6stride_$_1];
	setp.le.s32 	%p72, %r64, %r65;
	@%p72 bra 	$L__BB0_8;
$L__BB0_33:
	ret;

}


// ===== COMPILED SASS (sm_100) =====

	.target	sm_100

	.elftype	@"ET_EXEC"


//--------------------- .note.nv.tkinfo           --------------------------
	.section	.note.nv.tkinfo,"",@"SHT_NOTE"
	.sectionflags	@"SHF_NOTE_NV_TKINFO"
	.tkinfo
        /*0018*/ 	.word	0x00000002
        /*0030*/ 	.string	""
        /*0030*/ 	.string	"ptxas"
        /*0030*/ 	.string	"Cuda compilation tools, release 13.0, V13.0.88"
        /*0030*/ 	.string	"Build cuda_13.0.r13.0/compiler.36424714_0"
        /*0030*/ 	.string	"-arch sm_100 -m 64 "



//--------------------- .note.nv.cuinfo           --------------------------
	.section	.note.nv.cuinfo,"",@"SHT_NOTE"
	.sectionflags	@"SHF_NOTE_NV_CUINFO"
        /*0018*/ 	.short	0x0002
        /*001a*/ 	.short	0x0064
        /*001c*/ 	.short	0x0082
	.zero		2


//--------------------- .nv.info                  --------------------------
	.section	.nv.info,"",@"SHT_CUDA_INFO"
	.align	4


	//----- nvinfo : EIATTR_REGCOUNT
	.align		4
        /*0000*/ 	.byte	0x04, 0x2f
        /*0002*/ 	.short	(.L_1 - .L_0)
	.align		4
.L_0:
        /*0004*/ 	.word	index@(NonMaxSuppression_device_func_global)
        /*0008*/ 	.word	0x0000001a


	//----- nvinfo : EIATTR_FRAME_SIZE
	.align		4
.L_1:
        /*000c*/ 	.byte	0x04, 0x11
        /*000e*/ 	.short	(.L_3 - .L_2)
	.align		4
.L_2:
        /*0010*/ 	.word	index@(NonMaxSuppression_device_func_global)
        /*0014*/ 	.word	0x00000000


	//----- nvinfo : EIATTR_MIN_STACK_SIZE
	.align		4
.L_3:
        /*0018*/ 	.byte	0x04, 0x12
        /*001a*/ 	.short	(.L_5 - .L_4)
	.align		4
.L_4:
        /*001c*/ 	.word	index@(NonMaxSuppression_device_func_global)
        /*0020*/ 	.word	0x00000000
.L_5:


//--------------------- .nv.compat                --------------------------
	.section	.nv.compat,"",@"SHT_CUDA_COMPAT_INFO"
	.align	4
        /*0000*/ 	.byte	0x02, 0x09, 0x00, 0x00, 0x02, 0x02, 0x01, 0x00, 0x02, 0x05, 0x05, 0x00, 0x03, 0x07, 0x01, 0x01
        /*0010*/ 	.byte	0x02, 0x03, 0x00, 0x00, 0x02, 0x06, 0x01, 0x00, 0x04, 0x0b, 0x08, 0x00, 0x09, 0x00, 0x00, 0x00
        /*0020*/ 	.byte	0x00, 0x00, 0x00, 0x00


//--------------------- .nv.info.NonMaxSuppression_device_func_global --------------------------
	.section	.nv.info.NonMaxSuppression_device_func_global,"",@"SHT_CUDA_INFO"
	.sectionflags	@""
	.align	4


	//----- nvinfo : EIATTR_CUDA_API_VERSION
	.align		4
        /*0000*/ 	.byte	0x04, 0x37
        /*0002*/ 	.short	(.L_7 - .L_6)
.L_6:
        /*0004*/ 	.word	0x00000082


	//----- nvinfo : EIATTR_KPARAM_INFO
	.align		4
.L_7:
        /*0008*/ 	.byte	0x04, 0x17
        /*000a*/ 	.short	(.L_9 - .L_8)
.L_8:
        /*000c*/ 	.word	0x00000000
        /*0010*/ 	.short	0x000d
        /*0012*/ 	.short	0x0058
        /*0014*/ 	.byte	0x00, 0xf5, 0x21, 0x00


	//----- nvinfo : EIATTR_KPARAM_INFO
	.align		4
.L_9:
        /*0018*/ 	.byte	0x04, 0x17
        /*001a*/ 	.short	(.L_11 - .L_10)
.L_10:
        /*001c*/ 	.word	0x00000000
        /*0020*/ 	.short	0x000c
        /*0022*/ 	.short	0x0050
        /*0024*/ 	.byte	0x00, 0xf5, 0x21, 0x00


	//----- nvinfo : EIATTR_KPARAM_INFO
	.align		4
.L_11:
        /*0028*/ 	.byte	0x04, 0x17
        /*002a*/ 	.short	(.L_13 - .L_12)
.L_12:
        /*002c*/ 	.word	0x00000000
        /*0030*/ 	.short	0x000b
        /*0032*/ 	.short	0x0048
        /*0034*/ 	.byte	0x00, 0xf5, 0x21, 0x00


	//----- nvinfo : EIATTR_KPARAM_INFO
	.align		4
.L_13:
        /*0038*/ 	.byte	0x04, 0x17
        /*003a*/ 	.short	(.L_15 - .L_14)
.L_14:
        /*003c*/ 	.word	0x00000000
        /*0040*/ 	.short	0x000a
        /*0042*/ 	.short	0x0040
        /*0044*/ 	.byte	0x00, 0xf5, 0x21, 0x00


	//----- nvinfo : EIATTR_KPARAM_INFO
	.align		4
.L_15:
        /*0048*/ 	.byte	0x04, 0x17
        /*004a*/ 	.short	(.L_17 - .L_16)
.L_16:
        /*004c*/ 	.word	0x00000000
        /*0050*/ 	.short	0x0009
        /*0052*/ 	.short	0x0038
        /*0054*/ 	.byte	0x00, 0xf0, 0x11, 0x00


	//----- nvinfo : EIATTR_KPARAM_INFO
	.align		4
.L_17:
        /*0058*/ 	.byte	0x04, 0x17
        /*005a*/ 	.short	(.L_19 - .L_18)
.L_18:
        /*005c*/ 	.word	0x00000000
        /*0060*/ 	.short	0x0008
        /*0062*/ 	.short	0x0034
        /*0064*/ 	.byte	0x00, 0xf0, 0x11, 0x00


	//----- nvinfo : EIATTR_KPARAM_INFO
	.align		4
.L_19:
        /*0068*/ 	.byte	0x04, 0x17
        /*006a*/ 	.short	(.L_21 - .L_20)
.L_20:
        /*006c*/ 	.word	0x00000000
        /*0070*/ 	.short	0x0007
        /*0072*/ 	.short	0x0030
        /*0074*/ 	.byte	0x00, 0xf0, 0x11, 0x00


	//----- nvinfo : EIATTR_KPARAM_INFO
	.align		4
.L_21:
        /*0078*/ 	.byte	0x04, 0x17
        /*007a*/ 	.short	(.L_23 - .L_22)
.L_22:
        /*007c*/ 	.word	0x00000000
        /*0080*/ 	.short	0x0006
        /*0082*/ 	.short	0x002c
        /*0084*/ 	.byte	0x00, 0xf0, 0x11, 0x00


	//----- nvinfo : EIATTR_KPARAM_INFO
	.align		4
.L_23:
        /*0088*/ 	.byte	0x04, 0x17
        /*008a*/ 	.short	(.L_25 - .L_24)
.L_24:
        /*008c*/ 	.word	0x00000000
        /*0090*/ 	.short	0x0005
        /*0092*/ 	.short	0x0028
        /*0094*/ 	.byte	0x00, 0xf0, 0x11, 0x00


	//----- nvinfo : EIATTR_KPARAM_INFO
	.align		4
.L_25:
        /*0098*/ 	.byte	0x04, 0x17
        /*009a*/ 	.short	(.L_27 - .L_26)
.L_26:
        /*009c*/ 	.word	0x00000000
        /*00a0*/ 	.short	0x0004
        /*00a2*/ 	.short	0x0020
        /*00a4*/ 	.byte	0x00, 0xf5, 0x21, 0x00


	//----- nvinfo : EIATTR_KPARAM_INFO
	.align		4
.L_27:
        /*00a8*/ 	.byte	0x04, 0x17
        /*00aa*/ 	.short	(.L_29 - .L_28)
.L_28:
        /*00ac*/ 	.word	0x00000000
        /*00b0*/ 	.short	0x0003
        /*00b2*/ 	.short	0x0018
        /*00b4*/ 	.byte	0x00, 0xf5, 0x21, 0x00


	//----- nvinfo : EIATTR_KPARAM_INFO
	.align		4
.L_29:
        /*00b8*/ 	.byte	0x04, 0x17
        /*00ba*/ 	.short	(.L_31 - .L_30)
.L_30:
        /*00bc*/ 	.word	0x00000000
        /*00c0*/ 	.short	0x0002
        /*00c2*/ 	.short	0x0010
        /*00c4*/ 	.byte	0x00, 0xf5, 0x21, 0x00


	//----- nvinfo : EIATTR_KPARAM_INFO
	.align		4
.L_31:
        /*00c8*/ 	.byte	0x04, 0x17
        /*00ca*/ 	.short	(.L_33 - .L_32)
.L_32:
        /*00cc*/ 	.word	0x00000000
        /*00d0*/ 	.short	0x0001
        /*00d2*/ 	.short	0x0008
        /*00d4*/ 	.byte	0x00, 0xf5, 0x21, 0x00


	//----- nvinfo : EIATTR_KPARAM_INFO
	.align		4
.L_33:
        /*00d8*/ 	.byte	0x04, 0x17
        /*00da*/ 	.short	(.L_35 - .L_34)
.L_34:
        /*00dc*/ 	.word	0x00000000
        /*00e0*/ 	.short	0x0000
        /*00e2*/ 	.short	0x0000
        /*00e4*/ 	.byte	0x00, 0xf5, 0x21, 0x00


	//----- nvinfo : EIATTR_SPARSE_MMA_MASK
	.align		4
.L_35:
        /*00e8*/ 	.byte	0x03, 0x50
        /*00ea*/ 	.short	0x0000


	//----- nvinfo : EIATTR_MAXREG_COUNT
	.align		4
        /*00ec*/ 	.byte	0x03, 0x1b
        /*00ee*/ 	.short	0x00ff


	//----- nvinfo : EIATTR_NUM_BARRIERS
	.align		4
        /*00f0*/ 	.byte	0x02, 0x4c
        /*00f2*/ 	.byte	0x01
	.zero		1


	//----- nvinfo : EIATTR_MERCURY_ISA_VERSION
	.align		4
        /*00f4*/ 	.byte	0x03, 0x5f
        /*00f6*/ 	.short	0x0101


	//----- nvinfo : EIATTR_VRC_CTA_INIT_COUNT
	.align		4
        /*00f8*/ 	.byte	0x02, 0x4a
	.zero		1
	.zero		1


	//----- nvinfo : EIATTR_EXIT_INSTR_OFFSETS
	.align		4
        /*00fc*/ 	.byte	0x04, 0x1c
        /*00fe*/ 	.short	(.L_37 - .L_36)


	//   ....[0]....
.L_36:
        /*0100*/ 	.word	0x000016e0


	//   ....[1]....
        /*0104*/ 	.word	0x00001710


	//   ....[2]....
        /*0108*/ 	.word	0x00001770


	//----- nvinfo : EIATTR_CRS_STACK_SIZE
	.align		4
.L_37:
        /*010c*/ 	.byte	0x04, 0x1e
        /*010e*/ 	.short	(.L_39 - .L_38)
.L_38:
        /*0110*/ 	.word	0x00000000


	//----- nvinfo : EIATTR_CBANK_PARAM_SIZE
	.align		4
.L_39:
        /*0114*/ 	.byte	0x03, 0x19
        /*0116*/ 	.short	0x0060


	//----- nvinfo : EIATTR_PARAM_CBANK
	.align		4
        /*0118*/ 	.byte	0x04, 0x0a
        /*011a*/ 	.short	(.L_41 - .L_40)
	.align		4
.L_40:
        /*011c*/ 	.word	index@(.nv.constant0.NonMaxSuppression_device_func_global)
        /*0120*/ 	.short	0x0380
        /*0122*/ 	.short	0x0060


	//----- nvinfo : EIATTR_SW_WAR
	.align		4
.L_41:
        /*0124*/ 	.byte	0x04, 0x36
        /*0126*/ 	.short	(.L_43 - .L_42)
.L_42:
        /*0128*/ 	.word	0x00000008
.L_43:


//--------------------- .nv.callgraph             --------------------------
	.section	.nv.callgraph,"",@"SHT_CUDA_CALLGRAPH"
	.align	4
	.sectionentsize	8
	.align		4
        /*0000*/ 	.word	0x00000000
	.align		4
        /*0004*/ 	.word	0xffffffff
	.align		4
        /*0008*/ 	.word	0x00000000
	.align		4
        /*000c*/ 	.word	0xfffffffe
	.align		4
        /*0010*/ 	.word	0x00000000
	.align		4
        /*0014*/ 	.word	0xfffffffd
	.align		4
        /*0018*/ 	.word	0x00000000
	.align		4
        /*001c*/ 	.word	0xfffffffc


//--------------------- .text.NonMaxSuppression_device_func_global --------------------------
	.section	.text.NonMaxSuppression_device_func_global,"ax",@progbits
	.align	128
        .global         NonMaxSuppression_device_func_global
        .type           NonMaxSuppression_device_func_global,@function
        .size           NonMaxSuppression_device_func_global,(.L_x_22 - NonMaxSuppression_device_func_global)
        .other          NonMaxSuppression_device_func_global,@"STO_CUDA_ENTRY STV_DEFAULT"
NonMaxSuppression_device_func_global:
.text.NonMaxSuppression_device_func_global:
[----:B------:R-:W-:Y:S01]  /*0000*/  LDC R1, c[0x0][0x37c] ;  /* 0x0000df00ff017b82 */ /* 0x000fe20000000800 */
[----:B------:R-:W0:Y:S07]  /*0010*/  LDCU.64 UR4, c[0x0][0x3d8] ;  /* 0x00007b00ff0477ac */ /* 0x000e2e0008000a00 */
[----:B------:R-:W1:Y:S01]  /*0020*/  S2UR UR18, SR_CTAID.X ;  /* 0x00000000001279c3 */ /* 0x000e620000002500 */
[----:B------:R-:W2:Y:S01]  /*0030*/  LDCU.64 UR16, c[0x0][0x358] ;  /* 0x00006b00ff1077ac */ /* 0x000ea20008000a00 */
[----:B------:R-:W3:Y:S06]  /*0040*/  LDCU.64 UR10, c[0x0][0x3b0] ;  /* 0x00007600ff0a77ac */ /* 0x000eec0008000a00 */
[----:B------:R-:W2:Y:S01]  /*0050*/  LDC.64 R4, c[0x0][0x398] ;  /* 0x0000e600ff047b82 */ /* 0x000ea20000000a00 */
[----:B------:R-:W4:Y:S01]  /*0060*/  LDCU UR21, c[0x0][0x3b8] ;  /* 0x00007700ff1577ac */ /* 0x000f220008000800 */
[----:B------:R-:W4:Y:S06]  /*0070*/  LDCU.128 UR12, c[0x0][0x380] ;  /* 0x00007000ff0c77ac */ /* 0x000f2c0008000c00 */
[----:B------:R-:W1:Y:S01]  /*0080*/  LDC.64 R2, c[0x0][0x3a0] ;  /* 0x0000e800ff027b82 */ /* 0x000e620000000a00 */
[----:B0-----:R-:W-:-:S04]  /*0090*/  UISETP.NE.U32.AND UP0, UPT, UR4, URZ, UPT ;  /* 0x000000ff0400728c */ /* 0x001fc8000bf05070 */
[----:B------:R-:W-:-:S06]  /*00a0*/  UISETP.NE.AND.EX UP0, UPT, UR5, URZ, UPT, UP0 ;  /* 0x000000ff0500728c */ /* 0x000fcc000bf05300 */
[----:B------:R-:W-:Y:S01]  /*00b0*/  PLOP3.LUT P0, PT, PT, PT, UP0, 0x80, 0x8 ;  /* 0x000000000008781c */ /* 0x000fe20003f0f008 */
[----:B--2---:R-:W5:Y:S04]  /*00c0*/  LDG.E R0, desc[UR16][R4.64] ;  /* 0x0000001004007981 */ /* 0x004f68000c1e1900 */
[----:B------:R-:W0:Y:S01]  /*00d0*/  @UP0 LDCU.64 UR4, c[0x0][0x3d8] ;  /* 0x00007b00ff0407ac */ /* 0x000e220008000a00 */
[----:B---3--:R-:W2:Y:S01]  /*00e0*/  I2F.U32.RP R8, UR10 ;  /* 0x0000000a00087d06 */ /* 0x008ea20008209000 */
[----:B-1----:R1:W5:Y:S01]  /*00f0*/  LDG.E R2, desc[UR16][R2.64] ;  /* 0x0000001002027981 */ /* 0x002362000c1e1900 */
[----:B0-----:R-:W-:-:S06]  /*0100*/  @UP0 UIMAD.WIDE.U32 UR4, UR18, 0x4, UR4 ;  /* 0x00000004120408a5 */ /* 0x001fcc000f8e0004 */
[----:B------:R-:W-:Y:S02]  /*0110*/  IMAD.U32 R6, RZ, RZ, UR4 ;  /* 0x00000004ff067e24 */ /* 0x000fe4000f8e00ff */
[----:B------:R-:W-:-:S05]  /*0120*/  IMAD.U32 R7, RZ, RZ, UR5 ;  /* 0x00000005ff077e24 */ /* 0x000fca000f8e00ff */
[----:B------:R-:W3:Y:S01]  /*0130*/  @P0 LDG.E R6, desc[UR16][R6.64] ;  /* 0x0000001006060981 */ /* 0x000ee2000c1e1900 */
[----:B--2---:R-:W0:Y:S02]  /*0140*/  MUFU.RCP R8, R8 ;  /* 0x0000000800087308 */ /* 0x004e240000001000 */
[----:B0-----:R-:W-:-:S06]  /*0150*/  VIADD R9, R8, 0xffffffe ;  /* 0x0ffffffe08097836 */ /* 0x001fcc0000000000 */
[----:B------:R-:W0:Y:S02]  /*0160*/  F2I.FTZ.U32.TRUNC.NTZ R9, R9 ;  /* 0x0000000900097305 */ /* 0x000e24000021f000 */
[----:B0-----:R-:W-:Y:S01]  /*0170*/  R2UR UR5, R9 ;  /* 0x00000000090572ca */ /* 0x001fe200000e0000 */
[----:B------:R-:W-:-:S12]  /*0180*/  UMOV UR4, URZ ;  /* 0x000000ff00047c82 */ /* 0x000fd80008000000 */
[----:B------:R-:W-:-:S04]  /*0190*/  UIADD3 UR6, UPT, UPT, URZ, -UR5, URZ ;  /* 0x80000005ff067290 */ /* 0x000fc8000fffe0ff */
[----:B------:R-:W-:-:S04]  /*01a0*/  UIMAD UR6, UR6, UR10, URZ ;  /* 0x0000000a060672a4 */ /* 0x000fc8000f8e02ff */
[----:B------:R-:W-:-:S04]  /*01b0*/  UIMAD.WIDE.U32 UR4, UR5, UR6, UR4 ;  /* 0x00000006050472a5 */ /* 0x000fc8000f8e0004 */
[----:B------:R-:W-:-:S04]  /*01c0*/  UIMAD.WIDE.U32 UR4, UR5, UR18, URZ ;  /* 0x00000012050472a5 */ /* 0x000fc8000f8e00ff */
[----:B------:R-:W-:-:S04]  /*01d0*/  UIADD3 UR4, UPT, UPT, -UR5, URZ, URZ ;  /* 0x000000ff05047290 */ /* 0x000fc8000fffe1ff */
[----:B------:R-:W-:-:S04]  /*01e0*/  UIMAD UR4, UR10, UR4, UR18 ;  /* 0x000000040a0472a4 */ /* 0x000fc8000f8e0212 */
[----:B------:R-:W-:Y:S01]  /*01f0*/  UISETP.GE.U32.AND UP0, UPT, UR4, UR10, UPT ;  /* 0x0000000a0400728c */ /* 0x000fe2000bf06070 */
[----:B-1----:R-:W0:Y:S10]  /*0200*/  S2R R3, SR_TID.X ;  /* 0x0000000000037919 */ /* 0x002e340000002100 */
[----:B------:R-:W-:-:S02]  /*0210*/  @UP0 UIADD3 UR4, UPT, UPT, UR4, -UR10, URZ ;  /* 0x8000000a04040290 */ /* 0x000fc4000fffe0ff */
[----:B------:R-:W-:Y:S02]  /*0220*/  UISETP.NE.U32.AND UP2, UPT, UR10, URZ, UPT ;  /* 0x000000ff0a00728c */ /* 0x000fe4000bf45070 */
[----:B------:R-:W-:-:S07]  /*0230*/  UISETP.GE.U32.AND UP1, UPT, UR4, UR10, UPT ;  /* 0x0000000a0400728c */ /* 0x000fce000bf26070 */
[----:B------:R-:W1:Y:S01]  /*0240*/  LDCU UR4, c[0x0][0x3a8] ;  /* 0x00007500ff0477ac */ /* 0x000e620008000800 */
[----:B------:R-:W-:-:S04]  /*0250*/  @UP0 UIADD3 UR5, UPT, UPT, UR5, 0x1, URZ ;  /* 0x0000000105050890 */ /* 0x000fc8000fffe0ff */
[----:B------:R-:W-:Y:S02]  /*0260*/  @UP1 UIADD3 UR5, UPT, UPT, UR5, 0x1, URZ ;  /* 0x0000000105051890 */ /* 0x000fe4000fffe0ff */
[----:B------:R-:W-:Y:S01]  /*0270*/  @!UP2 ULOP3.LUT UR5, URZ, UR10, URZ, 0x33, !UPT ;  /* 0x0000000aff05a292 */ /* 0x000fe2000f8e33ff */
[----:B------:R-:W-:-:S03]  /*0280*/  UMOV UR20, 0xffffffff ;  /* 0xffffffff00147882 */ /* 0x000fc60000000000 */
[----:B------:R-:W-:Y:S02]  /*0290*/  UIADD3 UR6, UPT, UPT, -UR5, URZ, URZ ;  /* 0x000000ff05067290 */ /* 0x000fe4000fffe1ff */
[----:B-1----:R-:W-:Y:S02]  /*02a0*/  UISETP.NE.AND UP0, UPT, UR4, 0x1, UPT ;  /* 0x000000010400788c */ /* 0x002fe4000bf05270 */
[----:B------:R-:W-:Y:S02]  /*02b0*/  UIMAD UR4, UR4, UR11, URZ ;  /* 0x0000000b040472a4 */ /* 0x000fe4000f8e02ff */
[----:B------:R-:W-:Y:S02]  /*02c0*/  UIMAD UR10, UR10, UR6, UR18 ;  /* 0x000000060a0a72a4 */ /* 0x000fe4000f8e0212 */
[----:B------:R-:W-:Y:S02]  /*02d0*/  UIMAD UR6, UR5, UR4, URZ ;  /* 0x00000004050672a4 */ /* 0x000fe4000f8e02ff */
[----:B------:R-:W-:-:S02]  /*02e0*/  USEL UR4, UR10, URZ, UP0 ;  /* 0x000000ff0a047287 */ /* 0x000fc40008000000 */
[----:B------:R-:W-:Y:S02]  /*02f0*/  UIMAD UR19, UR10, UR11, UR6 ;  /* 0x0000000b0a1372a4 */ /* 0x000fe4000f8e0206 */
[----:B----4-:R-:W-:Y:S02]  /*0300*/  UIMAD UR8, UR18, UR21, URZ ;  /* 0x00000015120872a4 */ /* 0x010fe4000f8e02ff */
[----:B------:R-:W-:Y:S01]  /*0310*/  UIMAD UR6, UR4, UR11, UR6 ;  /* 0x0000000b040672a4 */ /* 0x000fe2000f8e0206 */
[----:B------:R-:W-:Y:S01]  /*0320*/  BSSY.RECONVERGENT B0, `(.L_x_0) ;  /* 0x0000027000007945 */ /* 0x000fe20003800200 */
[----:B------:R-:W-:Y:S02]  /*0330*/  UIMAD.WIDE UR8, UR8, 0x4, UR14 ;  /* 0x00000004080878a5 */ /* 0x000fe4000f8e020e */
[----:B------:R-:W-:Y:S01]  /*0340*/  UIMAD.WIDE UR6, UR6, 0x10, UR12 ;  /* 0x00000010060678a5 */ /* 0x000fe2000f8e020c */
[----:B---3--:R-:W-:Y:S02]  /*0350*/  @P0 R2UR UR20, R6 ;  /* 0x00000000061402ca */ /* 0x008fe400000e0000 */
[----:B0-----:R-:W-:-:S13]  /*0360*/  ISETP.NE.AND P0, PT, R3, RZ, PT ;  /* 0x000000ff0300720c */ /* 0x001fda0003f05270 */
[----:B------:R-:W-:Y:S05]  /*0370*/  @P0 BRA `(.L_x_1) ;  /* 0x0000000000840947 */ /* 0x000fea0003800000 */
[----:B------:R-:W0:Y:S02]  /*0380*/  LDC.64 R4, c[0x0][0x390] ;  /* 0x0000e400ff047b82 */ /* 0x000e240000000a00 */
[----:B0-----:R0:W5:Y:S01]  /*0390*/  LDG.E R3, desc[UR16][R4.64] ;  /* 0x0000001004037981 */ /* 0x001162000c1e1900 */
[----:B------:R-:W-:-:S05]  /*03a0*/  UISETP.GE.AND UP0, UPT, UR20, URZ, UPT ;  /* 0x000000ff1400728c */ /* 0x000fca000bf06270 */
[----:B------:R-:W1:Y:S01]  /*03b0*/  S2UR UR12, SR_CgaCtaId ;  /* 0x00000000000c79c3 */ /* 0x000e620000008800 */
[----:B------:R-:W-:Y:S01]  /*03c0*/  UMOV UR4, 0x400 ;  /* 0x0000040000047882 */ /* 0x000fe20000000000 */
[----:B------:R-:W-:-:S04]  /*03d0*/  USEL UR14, UR20, UR21, UP0 ;  /* 0x00000015140e7287 */ /* 0x000fc80008000000 */
[----:B------:R-:W-:-:S04]  /*03e0*/  UIADD3 UR11, UPT, UPT, UR14, -0x1, URZ ;  /* 0xffffffff0e0b7890 */ /* 0x000fc8000fffe0ff */
[----:B------:R-:W-:-:S04]  /*03f0*/  UISETP.NE.AND UP0, UPT, UR11, URZ, UPT ;  /* 0x000000ff0b00728c */ /* 0x000fc8000bf05270 */
[----:B------:R-:W-:Y:S02]  /*0400*/  UISETP.GT.OR UP0, UPT, UR14, 0x2, !UP0 ;  /* 0x000000020e00788c */ /* 0x000fe4000c704670 */
[----:B-1----:R-:W-:-:S07]  /*0410*/  ULEA UR13, UR12, UR4, 0x18 ;  /* 0x000000040c0d7291 */ /* 0x002fce000f8ec0ff */
[----:B0-----:R-:W-:Y:S05]  /*0420*/  BRA.U UP0, `(.L_x_2) ;  /* 0x0000000100447547 */ /* 0x001fea000b800000 */
[----:B------:R-:W-:-:S05]  /*0430*/  UMOV UR4, URZ ;  /* 0x000000ff00047c82 */ /* 0x000fca0008000000 */
.L_x_3:
[----:B------:R-:W-:-:S04]  /*0440*/  UIADD3 UR12, UPT, UPT, UR4, 0x1, UR11 ;  /* 0x00000001040c7890 */ /* 0x000fc8000fffe00b */
[----:B------:R-:W-:-:S04]  /*0450*/  USHF.R.S32.HI UR12, URZ, 0x1, UR12 ;  /* 0x00000001ff0c7899 */ /* 0x000fc8000801140c */
[----:B------:R-:W-:-:S06]  /*0460*/  UIMAD.WIDE UR14, UR12, 0x4, UR8 ;  /* 0x000000040c0e78a5 */ /* 0x000fcc000f8e0208 */
[----:B------:R-:W-:Y:S02]  /*0470*/  IMAD.U32 R5, RZ, RZ, UR15 ;  /* 0x0000000fff057e24 */ /* 0x000fe4000f8e00ff */
[----:B------:R-:W-:-:S05]  /*0480*/  IMAD.U32 R4, RZ, RZ, UR14 ;  /* 0x0000000eff047e24 */ /* 0x000fca000f8e00ff */
[----:B------:R-:W2:Y:S02]  /*0490*/  LDG.E R5, desc[UR16][R4.64] ;  /* 0x0000001004057981 */ /* 0x000ea4000c1e1900 */
[----:B--2--5:R-:W-:-:S13]  /*04a0*/  FSETP.GEU.AND P0, PT, R5, R2, PT ;  /* 0x000000020500720b */ /* 0x024fda0003f0e000 */
[----:B------:R-:W-:Y:S01]  /*04b0*/  VOTEU.ANY UP0, P0 ;  /* 0x0000000000ff7886 */ /* 0x000fe20000000100 */
[----:B------:R-:W-:Y:S02]  /*04c0*/  USEL UR4, UR4, UR12, !UP0 ;  /* 0x0000000c04047287 */ /* 0x000fe4000c000000 */
[----:B------:R-:W-:Y:S02]  /*04d0*/  USEL UR11, UR12, UR11, !UP0 ;  /* 0x0000000b0c0b7287 */ /* 0x000fe4000c000000 */
[----:B------:R-:W-:-:S04]  /*04e0*/  UIADD3 UR12, UPT, UPT, UR4, 0x1, URZ ;  /* 0x00000001040c7890 */ /* 0x000fc8000fffe0ff */
[----:B------:R-:W-:Y:S02]  /*04f0*/  UISETP.GE.AND UP0, UPT, UR12, UR11, UPT ;  /* 0x0000000b0c00728c */ /* 0x000fe4000bf06270 */
[----:B------:R-:W-:-:S05]  /*0500*/  IMAD.U32 R6, RZ, RZ, UR11 ;  /* 0x0000000bff067e24 */ /* 0x000fca000f8e00ff */
[----:B------:R-:W-:Y:S02]  /*0510*/  ISETP.NE.AND P1, PT, R6, UR4, PT ;  /* 0x0000000406007c0c */ /* 0x000fe4000bf25270 */
[----:B------:R-:W-:-:S13]  /*0520*/  PLOP3.LUT P0, PT, PT, PT, UP0, 0x80, 0x8 ;  /* 0x000000000008781c */ /* 0x000fda0003f0f008 */
[----:B------:R-:W-:Y:S05]  /*0530*/  @P0 BRA P1, `(.L_x_3) ;  /* 0xfffffffc00c00947 */ /* 0x000fea000083ffff */
.L_x_2:
[----:B------:R-:W-:Y:S01]  /*0540*/  IMAD.U32 R4, RZ, RZ, UR11 ;  /* 0x0000000bff047e24 */ /* 0x000fe2000f8e00ff */
[----:B------:R-:W-:Y:S01]  /*0550*/  STS [UR13+0x14], RZ ;  /* 0x000014ffff007988 */ /* 0x000fe2000800080d */
[----:B-----5:R-:W-:-:S03]  /*0560*/  ISETP.NE.AND P0, PT, R3, RZ, PT ;  /* 0x000000ff0300720c */ /* 0x020fc60003f05270 */
[----:B------:R0:W-:Y:S01]  /*0570*/  STS [UR13+0x18], R4 ;  /* 0x00001804ff007988 */ /* 0x0001e2000800080d */
[----:B------:R-:W-:-:S09]  /*0580*/  SEL R3, R3, 0xffffffff, P0 ;  /* 0xffffffff03037807 */ /* 0x000fd20000000000 */
.L_x_1:
[----:B------:R-:W-:Y:S05]  /*0590*/  BSYNC.RECONVERGENT B0 ;  /* 0x0000000000007941 */ /* 0x000fea0003800200 */
.L_x_0:
[----:B------:R-:W-:Y:S01]  /*05a0*/  IMAD.MOV.U32 R8, RZ, RZ, RZ ;  /* 0x000000ffff087224 */ /* 0x000fe200078e00ff */
[----:B------:R-:W-:-:S06]  /*05b0*/  UMOV UR4, URZ ;  /* 0x000000ff00047c82 */ /* 0x000fcc0008000000 */
.L_x_20:
[----:B------:R-:W1:Y:S01]  /*05c0*/  S2R R10, SR_TID.X ;  /* 0x00000000000a7919 */ /* 0x000e620000002100 */
[----:B------:R-:W-:Y:S01]  /*05d0*/  BSSY.RECONVERGENT B0, `(.L_x_4) ;  /* 0x000004b000007945 */ /* 0x000fe20003800200 */
[----:B------:R-:W-:Y:S01]  /*05e0*/  BAR.SYNC.DEFER_BLOCKING 0x0 ;  /* 0x0000000000007b1d */ /* 0x000fe20000010000 */
[----:B-1----:R-:W-:-:S13]  /*05f0*/  ISETP.NE.AND P0, PT, R10, RZ, PT ;  /* 0x000000ff0a00720c */ /* 0x002fda0003f05270 */
[----:B------:R-:W-:Y:S05]  /*0600*/  @P0 BRA `(.L_x_5) ;  /* 0x00000004001c0947 */ /* 0x000fea0003800000 */
[----:B------:R-:W1:Y:S01]  /*0610*/  S2UR UR9, SR_CgaCtaId ;  /* 0x00000000000979c3 */ /* 0x000e620000008800 */
[----:B------:R-:W-:Y:S01]  /*0620*/  UMOV UR8, 0x400 ;  /* 0x0000040000087882 */ /* 0x000fe20000000000 */
[----:B0-----:R-:W-:Y:S01]  /*0630*/  IMAD.MOV.U32 R4, RZ, RZ, 0x1 ;  /* 0x00000001ff047424 */ /* 0x001fe200078e00ff */
[----:B-1----:R-:W-:-:S09]  /*0640*/  ULEA UR8, UR9, UR8, 0x18 ;  /* 0x0000000809087291 */ /* 0x002fd2000f8ec0ff */
[----:B------:R-:W-:Y:S04]  /*0650*/  LDS R9, [UR8+0x14] ;  /* 0x00001408ff097984 */ /* 0x000fe80008000800 */
[----:B------:R-:W0:Y:S04]  /*0660*/  LDS R12, [UR8+0x18] ;  /* 0x00001808ff0c7984 */ /* 0x000e280008000800 */
[----:B------:R1:W-:Y:S01]  /*0670*/  STS.U8 [UR8+0x10], R4 ;  /* 0x00001004ff007988 */ /* 0x0003e20008000008 */
[----:B0-----:R-:W-:-:S13]  /*0680*/  ISETP.GT.AND P0, PT, R9, R12, PT ;  /* 0x0000000c0900720c */ /* 0x001fda0003f04270 */
[----:B-1----:R-:W-:Y:S05]  /*0690*/  @P0 BRA `(.L_x_5) ;  /* 0x0000000000f80947 */ /* 0x002fea0003800000 */
[----:B------:R-:W0:Y:S01]  /*06a0*/  LDCU UR8, c[0x0][0x3b0] ;  /* 0x00007600ff0877ac */ /* 0x000e220008000800 */
[----:B------:R-:W1:Y:S01]  /*06b0*/  LDC.64 R4, c[0x0][0x388] ;  /* 0x0000e200ff047b82 */ /* 0x000e620000000a00 */
[----:B------:R-:W2:Y:S01]  /*06c0*/  LDCU UR9, c[0x0][0x3b8] ;  /* 0x00007700ff0977ac */ /* 0x000ea20008000800 */
[----:B------:R-:W-:Y:S02]  /*06d0*/  UISETP.NE.AND UP0, UPT, UR4, URZ, UPT ;  /* 0x000000ff0400728c */ /* 0x000fe4000bf05270 */
[----:B0-----:R-:W-:-:S04]  /*06e0*/  UIMAD UR8, UR5, UR8, UR10 ;  /* 0x00000008050872a4 */ /* 0x001fc8000f8e020a */
[----:B--2---:R-:W-:-:S06]  /*06f0*/  UIMAD UR8, UR8, UR9, URZ ;  /* 0x00000009080872a4 */ /* 0x004fcc000f8e02ff */
[----:B------:R-:W-:-:S04]  /*0700*/  IMAD.U32 R7, RZ, RZ, UR8 ;  /* 0x00000008ff077e24 */ /* 0x000fc8000f8e00ff */
[----:B-1----:R-:W-:Y:S01]  /*0710*/  IMAD.WIDE R4, R7, 0x4, R4 ;  /* 0x0000000407047825 */ /* 0x002fe200078e0204 */
[----:B------:R-:W-:Y:S06]  /*0720*/  BRA.U UP0, `(.L_x_6) ;  /* 0x0000000100247547 */ /* 0x000fec000b800000 */
[--C-:B------:R-:W-:Y:S01]  /*0730*/  IMAD.MOV.U32 R13, RZ, RZ, R9.reuse ;  /* 0x000000ffff0d7224 */ /* 0x100fe200078e0009 */
[----:B------:R-:W-:-:S04]  /*0740*/  SHF.R.S32.HI R16, RZ, 0x1f, R9 ;  /* 0x0000001fff107819 */ /* 0x000fc80000011409 */
[----:B------:R-:W-:-:S04]  /*0750*/  LEA R4, P0, R13, R4, 0x2 ;  /* 0x000000040d047211 */ /* 0x000fc800078010ff */
[----:B------:R-:W-:-:S06]  /*0760*/  LEA.HI.X R5, R13, R5, R16, 0x2, P0 ;  /* 0x000000050d057211 */ /* 0x000fcc00000f1410 */
[----:B------:R-:W2:Y:S01]  /*0770*/  LDG.E R5, desc[UR16][R4.64] ;  /* 0x0000001004057981 */ /* 0x000ea2000c1e1900 */
[----:B------:R-:W-:-:S04]  /*0780*/  ISETP.NE.AND P0, PT, R8, R3, PT ;  /* 0x000000030800720c */ /* 0x000fc80003f05270 */
[----:B--2--5:R-:W-:-:S13]  /*0790*/  FSETP.LE.OR P0, PT, R5, R2, !P0 ;  /* 0x000000020500720b */ /* 0x024fda0004703400 */
[----:B------:R-:W-:Y:S05]  /*07a0*/  @P0 BRA `(.L_x_5) ;  /* 0x0000000000b40947 */ /* 0x000fea0003800000 */
[----:B------:R-:W-:Y:S05]  /*07b0*/  BRA `(.L_x_7) ;  /* 0x0000000000607947 */ /* 0x000fea0003800000 */
.L_x_6:
[----:B------:R-:W0:Y:S01]  /*07c0*/  LDCU UR8, c[0x0][0x3b4] ;  /* 0x00007680ff0877ac */ /* 0x000e220008000800 */
[----:B------:R-:W-:Y:S01]  /*07d0*/  VIMNMX R18, PT, PT, R9, R12, !PT ;  /* 0x0000000c09127248 */ /* 0x000fe20007fe0100 */
[----:B------:R-:W1:Y:S01]  /*07e0*/  LDCU.64 UR12, c[0x0][0x3c0] ;  /* 0x00007800ff0c77ac */ /* 0x000e620008000a00 */
[----:B0-----:R-:W-:Y:S01]  /*07f0*/  UIMAD UR8, UR10, UR8, URZ ;  /* 0x000000080a0872a4 */ /* 0x001fe2000f8e02ff */
[----:B-1----:R-:W-:-:S05]  /*0800*/  IMAD.U32 R14, RZ, RZ, UR12 ;  /* 0x0000000cff0e7e24 */ /* 0x002fca000f8e00ff */
[----:B------:R-:W-:Y:S01]  /*0810*/  IMAD.U32 R11, RZ, RZ, UR8 ;  /* 0x00000008ff0b7e24 */ /* 0x000fe2000f8e00ff */
[----:B------:R-:W-:-:S04]  /*0820*/  IADD3 R14, P0, PT, R14, UR8, RZ ;  /* 0x000000080e0e7c10 */ /* 0x000fc8000ff1e0ff */
[----:B------:R-:W-:-:S09]  /*0830*/  LEA.HI.X.SX32 R11, R11, UR13, 0x1, P0 ;  /* 0x0000000d0b0b7c11 */ /* 0x000fd200080f0eff */
.L_x_8:
[----:B------:R-:W-:-:S06]  /*0840*/  IMAD.WIDE R6, R9, 0x4, R4 ;  /* 0x0000000409067825 */ /* 0x000fcc00078e0204 */
[----:B------:R-:W2:Y:S01]  /*0850*/  LDG.E R7, desc[UR16][R6.64] ;  /* 0x0000001006077981 */ /* 0x000ea2000c1e1900 */
[----:B------:R-:W-:-:S04]  /*0860*/  ISETP.NE.AND P0, PT, R8, R3, PT ;  /* 0x000000030800720c */ /* 0x000fc80003f05270 */
[----:B--2--5:R-:W-:-:S13]  /*0870*/  FSETP.LE.OR P0, PT, R7, R2, !P0 ;  /* 0x000000020700720b */ /* 0x024fda0004703400 */
[----:B------:R-:W-:Y:S05]  /*0880*/  @P0 BRA `(.L_x_5) ;  /* 0x00000000007c0947 */ /* 0x000fea0003800000 */
[----:B------:R-:W-:Y:S02]  /*0890*/  SHF.R.S32.HI R16, RZ, 0x1f, R9 ;  /* 0x0000001fff107819 */ /* 0x000fe40000011409 */
[----:B------:R-:W-:-:S05]  /*08a0*/  IADD3 R6, P0, PT, R9, R14, RZ ;  /* 0x0000000e09067210 */ /* 0x000fca0007f1e0ff */
[----:B------:R-:W-:-:S05]  /*08b0*/  IMAD.X R7, R16, 0x1, R11, P0 ;  /* 0x0000000110077824 */ /* 0x000fca00000e060b */
[----:B------:R-:W2:Y:S01]  /*08c0*/  LDG.E.U8 R6, desc[UR16][R6.64] ;  /* 0x0000001006067981 */ /* 0x000ea2000c1e1100 */
[----:B------:R-:W-:Y:S01]  /*08d0*/  IMAD.MOV.U32 R13, RZ, RZ, R9 ;  /* 0x000000ffff0d7224 */ /* 0x000fe200078e0009 */
[----:B--2---:R-:W-:-:S13]  /*08e0*/  ISETP.NE.AND P0, PT, R6, RZ, PT ;  /* 0x000000ff0600720c */ /* 0x004fda0003f05270 */
[----:B------:R-:W-:Y:S05]  /*08f0*/  @!P0 BRA `(.L_x_7) ;  /* 0x0000000000108947 */ /* 0x000fea0003800000 */
[C---:B------:R-:W-:Y:S01]  /*0900*/  ISETP.NE.AND P0, PT, R9.reuse, R18, PT ;  /* 0x000000120900720c */ /* 0x040fe20003f05270 */
[----:B------:R-:W-:-:S12]  /*0910*/  VIADD R9, R9, 0x1 ;  /* 0x0000000109097836 */ /* 0x000fd80000000000 */
[----:B------:R-:W-:Y:S05]  /*0920*/  @P0 BRA `(.L_x_8) ;  /* 0xfffffffc00c40947 */ /* 0x000fea000383ffff */
[----:B------:R-:W-:Y:S05]  /*0930*/  BRA `(.L_x_5) ;  /* 0x0000000000507947 */ /* 0x000fea0003800000 */
.L_x_7:
[C---:B------:R-:W-:Y:S01]  /*0940*/  LEA R4, P0, R13.reuse, UR6, 0x4 ;  /* 0x000000060d047c11 */ /* 0x040fe2000f8020ff */
[----:B------:R-:W0:Y:S01]  /*0950*/  S2UR UR9, SR_CgaCtaId ;  /* 0x00000000000979c3 */ /* 0x000e220000008800 */
[----:B------:R-:W1:Y:S02]  /*0960*/  LDCU.64 UR12, c[0x0][0x3c8] ;  /* 0x00007900ff0c77ac */ /* 0x000e640008000a00 */
[----:B------:R-:W-:-:S06]  /*0970*/  LEA.HI.X R5, R13, UR7, R16, 0x4, P0 ;  /* 0x000000070d057c11 */ /* 0x000fcc00080f2410 */
[----:B------:R-:W2:Y:S01]  /*0980*/  LDG.E.128 R4, desc[UR16][R4.64] ;  /* 0x0000001004047981 */ /* 0x000ea2000c1e1d00 */
[----:B------:R-:W-:Y:S01]  /*0990*/  IMAD.U32 R14, RZ, RZ, UR19 ;  /* 0x00000013ff0e7e24 */ /* 0x000fe2000f8e00ff */
[----:B------:R-:W-:Y:S01]  /*09a0*/  SHF.R.S32.HI R11, RZ, 0x1f, R8 ;  /* 0x0000001fff0b7819 */ /* 0x000fe20000011408 */
[----:B------:R-:W-:Y:S01]  /*09b0*/  UMOV UR8, 0x400 ;  /* 0x0000040000087882 */ /* 0x000fe20000000000 */
[C---:B------:R-:W-:Y:S01]  /*09c0*/  IADD3 R13, P1, PT, R8.reuse, UR19, RZ ;  /* 0x00000013080d7c10 */ /* 0x040fe2000ff3e0ff */
[----:B------:R-:W-:Y:S01]  /*09d0*/  VIADD R8, R8, 0x1 ;  /* 0x0000000108087836 */ /* 0x000fe20000000000 */
[C---:B------:R-:W-:Y:S02]  /*09e0*/  ISETP.GE.AND P0, PT, R9.reuse, R12, PT ;  /* 0x0000000c0900720c */ /* 0x040fe40003f06270 */
[----:B------:R-:W-:Y:S01]  /*09f0*/  LEA.HI.X.SX32 R14, R14, R11, 0x1, P1 ;  /* 0x0000000b0e0e7211 */ /* 0x000fe200008f0eff */
[----:B------:R-:W-:Y:S01]  /*0a00*/  VIADD R11, R9, 0x1 ;  /* 0x00000001090b7836 */ /* 0x000fe20000000000 */
[----:B-1----:R-:W-:-:S04]  /*0a10*/  LEA R12, P1, R13, UR12, 0x2 ;  /* 0x0000000c0d0c7c11 */ /* 0x002fc8000f8210ff */
[----:B------:R-:W-:Y:S01]  /*0a20*/  LEA.HI.X R13, R13, UR13, R14, 0x2, P1 ;  /* 0x0000000d0d0d7c11 */ /* 0x000fe200088f140e */
[----:B0-----:R-:W-:-:S04]  /*0a30*/  ULEA UR8, UR9, UR8, 0x18 ;  /* 0x0000000809087291 */ /* 0x001fc8000f8ec0ff */
[----:B------:R1:W-:Y:S05]  /*0a40*/  STG.E desc[UR16][R12.64], R9 ;  /* 0x000000090c007986 */ /* 0x0003ea000c101910 */
[----:B------:R1:W-:Y:S04]  /*0a50*/  STS [UR8+0x14], R11 ;  /* 0x0000140bff007988 */ /* 0x0003e80008000808 */
[----:B------:R-:W-:Y:S04]  /*0a60*/  @!P0 STS.U8 [UR8+0x10], RZ ;  /* 0x000010ffff008988 */ /* 0x000fe80008000008 */
[----:B--2---:R1:W-:Y:S02]  /*0a70*/  STS.128 [UR8], R4 ;  /* 0x00000004ff007988 */ /* 0x0043e40008000c08 */
.L_x_5:
[----:B------:R-:W-:Y:S05]  /*0a80*/  BSYNC.RECONVERGENT B0 ;  /* 0x0000000000007941 */ /* 0x000fea0003800200 */
.L_x_4:
[----:B------:R-:W2:Y:S01]  /*0a90*/  S2UR UR9, SR_CgaCtaId ;  /* 0x00000000000979c3 */ /* 0x000ea20000008800 */
[----:B------:R-:W-:Y:S02]  /*0aa0*/  UMOV UR8, 0x400 ;  /* 0x0000040000087882 */ /* 0x000fe40000000000 */
[----:B--2---:R-:W-:Y:S01]  /*0ab0*/  ULEA UR8, UR9, UR8, 0x18 ;  /* 0x0000000809087291 */ /* 0x004fe2000f8ec0ff */
[----:B------:R-:W-:Y:S06]  /*0ac0*/  MEMBAR.SC.GPU ;  /* 0x0000000000007992 */ /* 0x000fec0000002000 */
[----:B------:R-:W-:-:S00]  /*0ad0*/  ERRBAR ;  /* 0x00000000000079ab */ /* 0x000fc00000000000 */
[----:B------:R-:W-:Y:S06]  /*0ae0*/  CGAERRBAR ;  /* 0x00000000000075ab */ /* 0x000fec0000000000 */
[----:B------:R-:W-:Y:S02]  /*0af0*/  CCTL.IVALL ;  /* 0x00000000ff00798f */ /* 0x000fe40002000000 */
[----:B------:R-:W-:Y:S06]  /*0b00*/  BAR.SYNC.DEFER_BLOCKING 0x0 ;  /* 0x0000000000007b1d */ /* 0x000fec0000010000 */
[----:B01----:R-:W0:Y:S02]  /*0b10*/  LDS.U8 R4, [UR8+0x10] ;  /* 0x00001008ff047984 */ /* 0x003e240008000000 */
[----:B0-----:R-:W-:-:S13]  /*0b20*/  ISETP.NE.AND P0, PT, R4, RZ, PT ;  /* 0x000000ff0400720c */ /* 0x001fda0003f05270 */
[----:B------:R-:W-:Y:S05]  /*0b30*/  @P0 BRA `(.L_x_9) ;  /* 0x0000000800ec0947 */ /* 0x000fea0003800000 */
[----:B------:R-:W0:Y:S01]  /*0b40*/  LDS R5, [UR8+0x14] ;  /* 0x00001408ff057984 */ /* 0x000e220008000800 */
[----:B------:R-:W1:Y:S01]  /*0b50*/  LDCU UR11, c[0x0][0x3b4] ;  /* 0x00007680ff0b77ac */ /* 0x000e620008000800 */
[----:B------:R-:W-:Y:S02]  /*0b60*/  BSSY.RECONVERGENT B0, `(.L_x_10) ;  /* 0x00000aa000007945 */ /* 0x000fe40003800200 */
[----:B------:R-:W2:Y:S01]  /*0b70*/  LDS R9, [UR8+0x18] ;  /* 0x00001808ff097984 */ /* 0x000ea20008000800 */
[----:B------:R-:W3:Y:S01]  /*0b80*/  LDCU.64 UR14, c[0x0][0x3c0] ;  /* 0x00007800ff0e77ac */ /* 0x000ee20008000a00 */
[----:B0-----:R-:W-:-:S05]  /*0b90*/  IMAD.IADD R10, R5, 0x1, R10 ;  /* 0x00000001050a7824 */ /* 0x001fca00078e020a */
[----:B--2---:R-:W-:-:S13]  /*0ba0*/  ISETP.GT.AND P0, PT, R10, R9, PT ;  /* 0x000000090a00720c */ /* 0x004fda0003f04270 */
[----:B-1-3--:R-:W-:Y:S05]  /*0bb0*/  @P0 BRA `(.L_x_11) ;  /* 0x0000000800900947 */ /* 0x00afea0003800000 */
[----:B------:R-:W0:Y:S01]  /*0bc0*/  LDS.128 R4, [UR8] ;  /* 0x00000008ff047984 */ /* 0x000e220008000c00 */
[----:B------:R-:W-:Y:S01]  /*0bd0*/  UISETP.NE.AND UP0, UPT, UR4, URZ, UPT ;  /* 0x000000ff0400728c */ /* 0x000fe2000bf05270 */
[CC--:B0-----:R-:W-:Y:S02]  /*0be0*/  FSETP.GEU.AND P2, PT, R4.reuse, R6.reuse, PT ;  /* 0x000000060400720b */ /* 0x0c1fe40003f4e000 */
[CC--:B------:R-:W-:Y:S02]  /*0bf0*/  FSETP.GT.AND P0, PT, R4.reuse, R6.reuse, PT ;  /* 0x000000060400720b */ /* 0x0c0fe40003f04000 */
[CC--:B------:R-:W-:Y:S02]  /*0c00*/  FSETP.GEU.AND P3, PT, R5.reuse, R7.reuse, PT ;  /* 0x000000070500720b */ /* 0x0c0fe40003f6e000 */
[----:B------:R-:W-:Y:S02]  /*0c10*/  FSETP.GT.AND P1, PT, R5, R7, PT ;  /* 0x000000070500720b */ /* 0x000fe40003f24000 */
[----:B------:R-:W-:-:S02]  /*0c20*/  FSEL R13, R4, R6, !P2 ;  /* 0x00000006040d7208 */ /* 0x000fc40005000000 */
[----:B------:R-:W-:Y:S02]  /*0c30*/  FSEL R4, R4, R6, P0 ;  /* 0x0000000604047208 */ /* 0x000fe40000000000 */
[CC--:B------:R-:W-:Y:S02]  /*0c40*/  FSEL R11, R5.reuse, R7.reuse, !P3 ;  /* 0x00000007050b7208 */ /* 0x0c0fe40005800000 */
[----:B------:R-:W-:Y:S02]  /*0c50*/  FSEL R6, R5, R7, P1 ;  /* 0x0000000705067208 */ /* 0x000fe40000800000 */
[----:B------:R-:W-:Y:S02]  /*0c60*/  FSETP.GEU.AND P2, PT, R13, R4, PT ;  /* 0x000000040d00720b */ /* 0x000fe40003f4e000 */
[----:B------:R-:W-:Y:S02]  /*0c70*/  FSETP.GEU.AND P3, PT, R11, R6, PT ;  /* 0x000000060b00720b */ /* 0x000fe40003f6e000 */
[----:B------:R-:W-:-:S02]  /*0c80*/  FSETP.GT.AND P0, PT, R13, R4, PT ;  /* 0x000000040d00720b */ /* 0x000fc40003f04000 */
[----:B------:R-:W-:Y:S02]  /*0c90*/  FSETP.GT.AND P1, PT, R11, R6, PT ;  /* 0x000000060b00720b */ /* 0x000fe40003f24000 */
[----:B------:R-:W-:Y:S02]  /*0ca0*/  FSEL R14, R13, R4, !P2 ;  /* 0x000000040d0e7208 */ /* 0x000fe40005000000 */
[----:B------:R-:W-:Y:S02]  /*0cb0*/  FSEL R12, R11, R6, !P3 ;  /* 0x000000060b0c7208 */ /* 0x000fe40005800000 */
[----:B------:R-:W-:Y:S02]  /*0cc0*/  FSEL R13, R13, R4, P0 ;  /* 0x000000040d0d7208 */ /* 0x000fe40000000000 */
[----:B------:R-:W-:Y:S01]  /*0cd0*/  FSEL R11, R11, R6, P1 ;  /* 0x000000060b0b7208 */ /* 0x000fe20000800000 */
[----:B------:R-:W-:Y:S06]  /*0ce0*/  BRA.U !UP0, `(.L_x_12) ;  /* 0x00000005083c7547 */ /* 0x000fec000b800000 */
[----:B------:R-:W0:Y:S01]  /*0cf0*/  LDCU UR9, c[0x0][0x3b4] ;  /* 0x00007680ff0977ac */ /* 0x000e220008000800 */
[----:B------:R-:W-:Y:S01]  /*0d00*/  BSSY.RECONVERGENT B1, `(.L_x_13) ;  /* 0x000004c000017945 */ /* 0x000fe20003800200 */
[----:B------:R-:W1:Y:S01]  /*0d10*/  LDCU.64 UR12, c[0x0][0x3c0] ;  /* 0x00007800ff0c77ac */ /* 0x000e620008000a00 */
[----:B0-----:R-:W-:Y:S01]  /*0d20*/  UIMAD UR9, UR10, UR9, URZ ;  /* 0x000000090a0972a4 */ /* 0x001fe2000f8e02ff */
[----:B-1----:R-:W-:-:S05]  /*0d30*/  IMAD.U32 R15, RZ, RZ, UR12 ;  /* 0x0000000cff0f7e24 */ /* 0x002fca000f8e00ff */
[----:B------:R-:W-:Y:S01]  /*0d40*/  IMAD.U32 R16, RZ, RZ, UR9 ;  /* 0x00000009ff107e24 */ /* 0x000fe2000f8e00ff */
[----:B------:R-:W-:-:S04]  /*0d50*/  IADD3 R15, P0, PT, R15, UR9, RZ ;  /* 0x000000090f0f7c10 */ /* 0x000fc8000ff1e0ff */
[----:B------:R-:W-:-:S09]  /*0d60*/  LEA.HI.X.SX32 R16, R16, UR13, 0x1, P0 ;  /* 0x0000000d10107c11 */ /* 0x000fd200080f0eff */
.L_x_16:
[----:B------:R-:W-:Y:S02]  /*0d70*/  SHF.R.S32.HI R17, RZ, 0x1f, R10 ;  /* 0x0000001fff117819 */ /* 0x000fe4000001140a */
[----:B0-----:R-:W-:-:S05]  /*0d80*/  IADD3 R4, P0, PT, R10, R15, RZ ;  /* 0x0000000f0a047210 */ /* 0x001fca0007f1e0ff */
[----:B------:R-:W-:-:S05]  /*0d90*/  IMAD.X R5, R17, 0x1, R16, P0 ;  /* 0x0000000111057824 */ /* 0x000fca00000e0610 */
[----:B------:R-:W2:Y:S01]  /*0da0*/  LDG.E.U8 R4, desc[UR16][R4.64] ;  /* 0x0000001004047981 */ /* 0x000ea2000c1e1100 */
[----:B------:R-:W-:Y:S01]  /*0db0*/  BSSY.RECONVERGENT B2, `(.L_x_14) ;  /* 0x000003c000027945 */ /* 0x000fe20003800200 */
[----:B--2---:R-:W-:-:S13]  /*0dc0*/  ISETP.NE.AND P0, PT, R4, RZ, PT ;  /* 0x000000ff0400720c */ /* 0x004fda0003f05270 */
[----:B------:R-:W-:Y:S05]  /*0dd0*/  @P0 BRA `(.L_x_15) ;  /* 0x0000000000e40947 */ /* 0x000fea0003800000 */
[----:B------:R-:W-:-:S04]  /*0de0*/  IMAD.MOV.U32 R5, RZ, RZ, 0x10 ;  /* 0x00000010ff057424 */ /* 0x000fc800078e00ff */
[----:B------:R-:W-:-:S06]  /*0df0*/  IMAD.WIDE R4, R10, R5, UR6 ;  /* 0x000000060a047e25 */ /* 0x000fcc000f8e0205 */
[----:B------:R-:W2:Y:S02]  /*0e00*/  LDG.E.128 R4, desc[UR16][R4.64] ;  /* 0x0000001004047981 */ /* 0x000ea4000c1e1d00 */
[CC--:B--2---:R-:W-:Y:S02]  /*0e10*/  FSETP.GEU.AND P2, PT, R4.reuse, R6.reuse, PT ;  /* 0x000000060400720b */ /* 0x0c4fe40003f4e000 */
[CC--:B------:R-:W-:Y:S02]  /*0e20*/  FSETP.GT.AND P0, PT, R4.reuse, R6.reuse, PT ;  /* 0x000000060400720b */ /* 0x0c0fe40003f04000 */
[CC--:B------:R-:W-:Y:S02]  /*0e30*/  FSETP.GEU.AND P3, PT, R5.reuse, R7.reuse, PT ;  /* 0x000000070500720b */ /* 0x0c0fe40003f6e000 */
[----:B------:R-:W-:Y:S02]  /*0e40*/  FSETP.GT.AND P1, PT, R5, R7, PT ;  /* 0x000000070500720b */ /* 0x000fe40003f24000 */
[----:B------:R-:W-:-:S02]  /*0e50*/  FSEL R18, R4, R6, !P2 ;  /* 0x0000000604127208 */ /* 0x000fc40005000000 */
[----:B------:R-:W-:Y:S01]  /*0e60*/  FSEL R19, R4, R6, P0 ;  /* 0x0000000604137208 */ /* 0x000fe20000000000 */
[----:B------:R-:W-:Y:S01]  /*0e70*/  FADD R4, -R14, R13 ;  /* 0x0000000d0e047221 */ /* 0x000fe20000000100 */
[CC--:B------:R-:W-:Y:S02]  /*0e80*/  FSEL R6, R5.reuse, R7.reuse, !P3 ;  /* 0x0000000705067208 */ /* 0x0c0fe40005800000 */
[----:B------:R-:W-:Y:S01]  /*0e90*/  FSEL R7, R5, R7, P1 ;  /* 0x0000000705077208 */ /* 0x000fe20000800000 */
[----:B------:R-:W-:Y:S01]  /*0ea0*/  FADD R5, -R12, R11 ;  /* 0x0000000b0c057221 */ /* 0x000fe20000000100 */
[CC--:B------:R-:W-:Y:S02]  /*0eb0*/  FSETP.GEU.AND P2, PT, R18.reuse, R19.reuse, PT ;  /* 0x000000131200720b */ /* 0x0c0fe40003f4e000 */
[----:B------:R-:W-:Y:S02]  /*0ec0*/  FSETP.GT.AND P0, PT, R18, R19, PT ;  /* 0x000000131200720b */ /* 0x000fe40003f04000 */
[----:B------:R-:W-:-:S02]  /*0ed0*/  FSETP.GEU.AND P3, PT, R6, R7, PT ;  /* 0x000000070600720b */ /* 0x000fc40003f6e000 */
[----:B------:R-:W-:Y:S02]  /*0ee0*/  FSETP.GT.AND P1, PT, R6, R7, PT ;  /* 0x000000070600720b */ /* 0x000fe40003f24000 */
[CC--:B------:R-:W-:Y:S02]  /*0ef0*/  FSEL R21, R18.reuse, R19.reuse, !P2 ;  /* 0x0000001312157208 */ /* 0x0c0fe40005000000 */
[----:B------:R-:W-:Y:S02]  /*0f00*/  FSEL R20, R18, R19, P0 ;  /* 0x0000001312147208 */ /* 0x000fe40000000000 */
[CC--:B------:R-:W-:Y:S02]  /*0f10*/  FSEL R19, R6.reuse, R7.reuse, !P3 ;  /* 0x0000000706137208 */ /* 0x0c0fe40005800000 */
[----:B------:R-:W-:Y:S01]  /*0f20*/  FSEL R22, R6, R7, P1 ;  /* 0x0000000706167208 */ /* 0x000fe20000800000 */
[----:B------:R-:W-:Y:S01]  /*0f30*/  FADD R7, -R21, R20 ;  /* 0x0000001415077221 */ /* 0x000fe20000000100 */
[----:B------:R-:W-:-:S03]  /*0f40*/  FMUL R6, R4, R5 ;  /* 0x0000000504067220 */ /* 0x000fc60000400000 */
[----:B------:R-:W-:-:S04]  /*0f50*/  FADD R18, -R19, R22 ;  /* 0x0000001613127221 */ /* 0x000fc80000000100 */
[----:B------:R-:W-:-:S05]  /*0f60*/  FMUL R7, R7, R18 ;  /* 0x0000001207077220 */ /* 0x000fca0000400000 */
[----:B------:R-:W-:-:S04]  /*0f70*/  FMNMX R6, R6, R7, PT ;  /* 0x0000000706067209 */ /* 0x000fc80003800000 */
[----:B------:R-:W-:-:S13]  /*0f80*/  FSETP.GTU.AND P0, PT, R6, RZ, PT ;  /* 0x000000ff0600720b */ /* 0x000fda0003f0c000 */
[----:B------:R-:W-:Y:S05]  /*0f90*/  @!P0 BRA `(.L_x_15) ;  /* 0x0000000000748947 */ /* 0x000fea0003800000 */
[----:B------:R-:W-:Y:S01]  /*0fa0*/  FSETP.GT.AND P1, PT, R12, R19, PT ;  /* 0x000000130c00720b */ /* 0x000fe20003f24000 */
[----:B------:R-:W-:Y:S01]  /*0fb0*/  FFMA R5, R4, R5, R7 ;  /* 0x0000000504057223 */ /* 0x000fe20000000007 */
[----:B------:R-:W-:Y:S02]  /*0fc0*/  FSETP.GT.AND P0, PT, R14, R21, PT ;  /* 0x000000150e00720b */ /* 0x000fe40003f04000 */
[----:B------:R-:W-:Y:S02]  /*0fd0*/  FSETP.GEU.AND P2, PT, R13, R20, PT ;  /* 0x000000140d00720b */ /* 0x000fe40003f4e000 */
[----:B------:R-:W-:Y:S02]  /*0fe0*/  FSETP.GEU.AND P3, PT, R11, R22, PT ;  /* 0x000000160b00720b */ /* 0x000fe40003f6e000 */
[----:B------:R-:W-:Y:S02]  /*0ff0*/  FSEL R18, R12, R19, P1 ;  /* 0x000000130c127208 */ /* 0x000fe40000800000 */
[----:B------:R-:W-:-:S02]  /*1000*/  FSEL R6, R14, R21, P0 ;  /* 0x000000150e067208 */ /* 0x000fc40000000000 */
[----:B------:R-:W-:Y:S02]  /*1010*/  FSEL R19, R13, R20, !P2 ;  /* 0x000000140d137208 */ /* 0x000fe40005000000 */
[----:B------:R-:W-:Y:S02]  /*1020*/  FSEL R21, R11, R22, !P3 ;  /* 0x000000160b157208 */ /* 0x000fe40005800000 */
[----:B------:R-:W-:Y:S01]  /*1030*/  FSETP.GT.AND P0, PT, R19, R6, PT ;  /* 0x000000061300720b */ /* 0x000fe20003f04000 */
[----:B------:R-:W-:Y:S01]  /*1040*/  FADD R6, -R6, R19 ;  /* 0x0000001306067221 */ /* 0x000fe20000000100 */
[----:B------:R-:W-:Y:S01]  /*1050*/  FSETP.GT.AND P1, PT, R21, R18, PT ;  /* 0x000000121500720b */ /* 0x000fe20003f24000 */
[----:B------:R-:W-:-:S03]  /*1060*/  FADD R19, -R18, R21 ;  /* 0x0000001512137221 */ /* 0x000fc60000000100 */
[----:B------:R-:W-:Y:S02]  /*1070*/  FSEL R6, R6, RZ, P0 ;  /* 0x000000ff06067208 */ /* 0x000fe40000000000 */
[----:B------:R-:W-:-:S05]  /*1080*/  FSEL R19, R19, RZ, P1 ;  /* 0x000000ff13137208 */ /* 0x000fca0000800000 */
[----:B------:R-:W-:-:S04]  /*1090*/  FMUL R6, R6, R19 ;  /* 0x0000001306067220 */ /* 0x000fc80000400000 */
[----:B------:R-:W-:-:S04]  /*10a0*/  FADD R5, -R6, R5 ;  /* 0x0000000506057221 */ /* 0x000fc80000000100 */
[----:B-----5:R-:W-:-:S05]  /*10b0*/  FMUL R5, R0, R5 ;  /* 0x0000000500057220 */ /* 0x020fca0000400000 */
[----:B------:R-:W-:-:S13]  /*10c0*/  FSETP.GT.AND P0, PT, R6, R5, PT ;  /* 0x000000050600720b */ /* 0x000fda0003f04000 */
[----:B------:R-:W-:Y:S05]  /*10d0*/  @!P0 BRA `(.L_x_15) ;  /* 0x0000000000248947 */ /* 0x000fea0003800000 */
[----:B------:R-:W-:Y:S01]  /*10e0*/  UIMAD UR9, UR10, UR11, URZ ;  /* 0x0000000b0a0972a4 */ /* 0x000fe2000f8e02ff */
[----:B------:R-:W-:Y:S02]  /*10f0*/  IMAD.U32 R5, RZ, RZ, UR14 ;  /* 0x0000000eff057e24 */ /* 0x000fe4000f8e00ff */
[----:B------:R-:W-:Y:S01]  /*1100*/  IMAD.U32 R6, RZ, RZ, UR15 ;  /* 0x0000000fff067e24 */ /* 0x000fe2000f8e00ff */
[----:B------:R-:W-:Y:S01]  /*1110*/  USHF.R.S32.HI UR12, URZ, 0x1f, UR9 ;  /* 0x0000001fff0c7899 */ /* 0x000fe20008011409 */
[----:B------:R-:W-:Y:S01]  /*1120*/  IMAD.MOV.U32 R7, RZ, RZ, 0x1 ;  /* 0x00000001ff077424 */ /* 0x000fe200078e00ff */
[----:B------:R-:W-:-:S04]  /*1130*/  IADD3 R4, P0, P1, R10, UR9, R5 ;  /* 0x000000090a047c10 */ /* 0x000fc8000f91e005 */
[--C-:B------:R-:W-:Y:S02]  /*1140*/  IADD3.X R5, PT, PT, R17, UR12, R6.reuse, P0, P1 ;  /* 0x0000000c11057c10 */ /* 0x100fe400087e2406 */
[----:B------:R-:W-:-:S05]  /*1150*/  PRMT R6, R7, 0x7610, R6 ;  /* 0x0000761007067816 */ /* 0x000fca0000000006 */
[----:B------:R0:W-:Y:S02]  /*1160*/  STG.E.U8 desc[UR16][R4.64], R6 ;  /* 0x0000000604007986 */ /* 0x0001e4000c101110 */
.L_x_15:
[----:B------:R-:W-:Y:S05]  /*1170*/  BSYNC.RECONVERGENT B2 ;  /* 0x0000000000027941 */ /* 0x000fea0003800200 */
.L_x_14:
[----:B------:R-:W1:Y:S02]  /*1180*/  LDCU UR9, c[0x0][0x360] ;  /* 0x00006c00ff0977ac */ /* 0x000e640008000800 */
[----:B-1----:R-:W-:-:S05]  /*1190*/  VIADD R10, R10, UR9 ;  /* 0x000000090a0a7c36 */ /* 0x002fca0008000000 */
[----:B------:R-:W-:-:S13]  /*11a0*/  ISETP.GT.AND P0, PT, R10, R9, PT ;  /* 0x000000090a00720c */ /* 0x000fda0003f04270 */
[----:B------:R-:W-:Y:S05]  /*11b0*/  @!P0 BRA `(.L_x_16) ;  /* 0xfffffff800ec8947 */ /* 0x000fea000383ffff */
[----:B------:R-:W-:Y:S05]  /*11c0*/  BSYNC.RECONVERGENT B1 ;  /* 0x0000000000017941 */ /* 0x000fea0003800200 */
.L_x_13:
[----:B------:R-:W-:Y:S05]  /*11d0*/  BRA `(.L_x_11) ;  /* 0x0000000400087947 */ /* 0x000fea0003800000 */
.L_x_12:
[----:B------:R-:W0:Y:S01]  /*11e0*/  LDCU UR9, c[0x0][0x3b4] ;  /* 0x00007680ff0977ac */ /* 0x000e220008000800 */
[----:B------:R-:W-:Y:S01]  /*11f0*/  FADD R15, -R14, R13 ;  /* 0x0000000d0e0f7221 */ /* 0x000fe20000000100 */
[----:B------:R-:W-:Y:S01]  /*1200*/  FADD R16, -R12, R11 ;  /* 0x0000000b0c107221 */ /* 0x000fe20000000100 */
[----:B------:R-:W1:Y:S03]  /*1210*/  LDCU.64 UR12, c[0x0][0x3c0] ;  /* 0x00007800ff0c77ac */ /* 0x000e660008000a00 */
[----:B------:R-:W-:Y:S01]  /*1220*/  FMUL R16, R15, R16 ;  /* 0x000000100f107220 */ /* 0x000fe20000400000 */
[----:B0-----:R-:W-:Y:S01]  /*1230*/  UIMAD UR9, UR10, UR9, URZ ;  /* 0x000000090a0972a4 */ /* 0x001fe2000f8e02ff */
[----:B-1----:R-:W-:-:S05]  /*1240*/  IMAD.U32 R17, RZ, RZ, UR12 ;  /* 0x0000000cff117e24 */ /* 0x002fca000f8e00ff */
[----:B------:R-:W-:Y:S01]  /*1250*/  IMAD.U32 R19, RZ, RZ, UR9 ;  /* 0x00000009ff137e24 */ /* 0x000fe2000f8e00ff */
[----:B------:R-:W-:-:S04]  /*1260*/  IADD3 R17, P0, PT, R17, UR9, RZ ;  /* 0x0000000911117c10 */ /* 0x000fc8000ff1e0ff */
[----:B------:R-:W-:-:S09]  /*1270*/  LEA.HI.X.SX32 R19, R19, UR13, 0x1, P0 ;  /* 0x0000000d13137c11 */ /* 0x000fd200080f0eff */
.L_x_19:
[----:B01----:R-:W-:-:S04]  /*1280*/  IMAD.MOV.U32 R5, RZ, RZ, 0x10 ;  /* 0x00000010ff057424 */ /* 0x003fc800078e00ff */
[----:B------:R-:W-:-:S06]  /*1290*/  IMAD.WIDE R4, R10, R5, UR6 ;  /* 0x000000060a047e25 */ /* 0x000fcc000f8e0205 */
[----:B------:R-:W2:Y:S01]  /*12a0*/  LDG.E.128 R4, desc[UR16][R4.64] ;  /* 0x0000001004047981 */ /* 0x000ea2000c1e1d00 */
[----:B------:R-:W-:Y:S01]  /*12b0*/  BSSY.RECONVERGENT B1, `(.L_x_17) ;  /* 0x0000030000017945 */ /* 0x000fe20003800200 */
[CC--:B--2---:R-:W-:Y:S02]  /*12c0*/  FSETP.GEU.AND P2, PT, R4.reuse, R6.reuse, PT ;  /* 0x000000060400720b */ /* 0x0c4fe40003f4e000 */
[CC--:B------:R-:W-:Y:S02]  /*12d0*/  FSETP.GT.AND P0, PT, R4.reuse, R6.reuse, PT ;  /* 0x000000060400720b */ /* 0x0c0fe40003f04000 */
[CC--:B------:R-:W-:Y:S02]  /*12e0*/  FSETP.GEU.AND P3, PT, R5.reuse, R7.reuse, PT ;  /* 0x000000070500720b */ /* 0x0c0fe40003f6e000 */
[----:B------:R-:W-:Y:S02]  /*12f0*/  FSETP.GT.AND P1, PT, R5, R7, PT ;  /* 0x000000070500720b */ /* 0x000fe40003f24000 */
[----:B------:R-:W-:-:S02]  /*1300*/  FSEL R18, R4, R6, !P2 ;  /* 0x0000000604127208 */ /* 0x000fc40005000000 */
[----:B------:R-:W-:Y:S02]  /*1310*/  FSEL R21, R4, R6, P0 ;  /* 0x0000000604157208 */ /* 0x000fe40000000000 */
[CC--:B------:R-:W-:Y:S02]  /*1320*/  FSEL R6, R5.reuse, R7.reuse, !P3 ;  /* 0x0000000705067208 */ /* 0x0c0fe40005800000 */
[----:B------:R-:W-:Y:S02]  /*1330*/  FSEL R7, R5, R7, P1 ;  /* 0x0000000705077208 */ /* 0x000fe40000800000 */
        /* <DEDUP_REMOVED lines=9> */
[----:B------:R-:W-:-:S03]  /*13d0*/  IADD3 R4, P1, PT, R10, R17, RZ ;  /* 0x000000110a047210 */ /* 0x000fc60007f3e0ff */
[----:B------:R-:W-:-:S04]  /*13e0*/  FADD R5, -R21, R22 ;  /* 0x0000001615057221 */ /* 0x000fc80000000100 */
[----:B------:R-:W-:-:S05]  /*13f0*/  FMUL R6, R6, R5 ;  /* 0x0000000506067220 */ /* 0x000fca0000400000 */
[----:B------:R-:W-:-:S04]  /*1400*/  FMNMX R5, R6, R16, PT ;  /* 0x0000001006057209 */ /* 0x000fc80003800000 */
[----:B------:R-:W-:Y:S02]  /*1410*/  FSETP.GTU.AND P0, PT, R5, RZ, PT ;  /* 0x000000ff0500720b */ /* 0x000fe40003f0c000 */
[----:B------:R-:W-:-:S05]  /*1420*/  LEA.HI.X.SX32 R5, R10, R19, 0x1, P1 ;  /* 0x000000130a057211 */ /* 0x000fca00008f0eff */
[----:B------:R0:W-:Y:S06]  /*1430*/  STG.E.U8 desc[UR16][R4.64], RZ ;  /* 0x000000ff04007986 */ /* 0x0001ec000c101110 */
[----:B------:R-:W-:Y:S05]  /*1440*/  @!P0 BRA `(.L_x_18) ;  /* 0x0000000000588947 */ /* 0x000fea0003800000 */
[----:B------:R-:W-:Y:S02]  /*1450*/  FSETP.GT.AND P0, PT, R14, R23, PT ;  /* 0x000000170e00720b */ /* 0x000fe40003f04000 */
        /* <DEDUP_REMOVED lines=10> */
[----:B------:R-:W-:Y:S01]  /*1500*/  FADD R20, -R18, R21 ;  /* 0x0000001512147221 */ /* 0x000fe20000000100 */
[----:B------:R-:W-:Y:S02]  /*1510*/  FADD R18, -R12, R11 ;  /* 0x0000000b0c127221 */ /* 0x000fe40000000100 */
[----:B------:R-:W-:-:S02]  /*1520*/  FSEL R7, R7, RZ, P0 ;  /* 0x000000ff07077208 */ /* 0x000fc40000000000 */
[----:B------:R-:W-:Y:S01]  /*1530*/  FSEL R20, R20, RZ, P1 ;  /* 0x000000ff14147208 */ /* 0x000fe20000800000 */
[----:B------:R-:W-:-:S04]  /*1540*/  FFMA R6, R15, R18, R6 ;  /* 0x000000120f067223 */ /* 0x000fc80000000006 */
[----:B------:R-:W-:-:S04]  /*1550*/  FMUL R7, R7, R20 ;  /* 0x0000001407077220 */ /* 0x000fc80000400000 */
[----:B------:R-:W-:-:S04]  /*1560*/  FADD R21, -R7, R6 ;  /* 0x0000000607157221 */ /* 0x000fc80000000100 */
[----:B-----5:R-:W-:-:S05]  /*1570*/  FMUL R6, R0, R21 ;  /* 0x0000001500067220 */ /* 0x020fca0000400000 */
[----:B------:R-:W-:Y:S01]  /*1580*/  FSETP.GT.AND P0, PT, R7, R6, PT ;  /* 0x000000060700720b */ /* 0x000fe20003f04000 */
[----:B------:R-:W-:-:S12]  /*1590*/  IMAD.MOV.U32 R6, RZ, RZ, 0x1 ;  /* 0x00000001ff067424 */ /* 0x000fd800078e00ff */
[----:B------:R1:W-:Y:S02]  /*15a0*/  @P0 STG.E.U8 desc[UR16][R4.64], R6 ;  /* 0x0000000604000986 */ /* 0x0003e4000c101110 */
.L_x_18:
[----:B------:R-:W-:Y:S05]  /*15b0*/  BSYNC.RECONVERGENT B1 ;  /* 0x0000000000017941 */ /* 0x000fea0003800200 */
.L_x_17:
[----:B------:R-:W2:Y:S02]  /*15c0*/  LDCU UR9, c[0x0][0x360] ;  /* 0x00006c00ff0977ac */ /* 0x000ea40008000800 */
[----:B--2---:R-:W-:-:S05]  /*15d0*/  VIADD R10, R10, UR9 ;  /* 0x000000090a0a7c36 */ /* 0x004fca0008000000 */
[----:B------:R-:W-:-:S13]  /*15e0*/  ISETP.GT.AND P0, PT, R10, R9, PT ;  /* 0x000000090a00720c */ /* 0x000fda0003f04270 */
[----:B------:R-:W-:Y:S05]  /*15f0*/  @!P0 BRA `(.L_x_19) ;  /* 0xfffffffc00208947 */ /* 0x000fea000383ffff */
.L_x_11:
[----:B------:R-:W-:Y:S05]  /*1600*/  BSYNC.RECONVERGENT B0 ;  /* 0x0000000000007941 */ /* 0x000fea0003800200 */
.L_x_10:
[----:B------:R-:W-:Y:S01]  /*1610*/  UIADD3 UR4, UPT, UPT, UR4, 0x1, URZ ;  /* 0x0000000104047890 */ /* 0x000fe2000fffe0ff */
[----:B------:R-:W-:Y:S06]  /*1620*/  MEMBAR.SC.GPU ;  /* 0x0000000000007992 */ /* 0x000fec0000002000 */
[----:B------:R-:W-:-:S00]  /*1630*/  ERRBAR ;  /* 0x00000000000079ab */ /* 0x000fc00000000000 */
[----:B------:R-:W-:Y:S06]  /*1640*/  CGAERRBAR ;  /* 0x00000000000075ab */ /* 0x000fec0000000000 */
[----:B------:R-:W-:Y:S02]  /*1650*/  CCTL.IVALL ;  /* 0x00000000ff00798f */ /* 0x000fe40002000000 */
[----:B------:R-:W2:Y:S08]  /*1660*/  S2UR UR9, SR_CgaCtaId ;  /* 0x00000000000979c3 */ /* 0x000eb00000008800 */
[----:B------:R-:W-:Y:S06]  /*1670*/  BAR.SYNC.DEFER_BLOCKING 0x0 ;  /* 0x0000000000007b1d */ /* 0x000fec0000010000 */
[----:B------:R-:W-:-:S02]  /*1680*/  UMOV UR8, 0x400 ;  /* 0x0000040000087882 */ /* 0x000fc40000000000 */
[----:B--2---:R-:W-:-:S09]  /*1690*/  ULEA UR8, UR9, UR8, 0x18 ;  /* 0x0000000809087291 */ /* 0x004fd2000f8ec0ff */
[----:B01----:R-:W-:Y:S04]  /*16a0*/  LDS R4, [UR8+0x14] ;  /* 0x00001408ff047984 */ /* 0x003fe80008000800 */
[----:B------:R-:W0:Y:S02]  /*16b0*/  LDS R5, [UR8+0x18] ;  /* 0x00001808ff057984 */ /* 0x000e240008000800 */
[----:B0-----:R-:W-:-:S13]  /*16c0*/  ISETP.GT.AND P0, PT, R4, R5, PT ;  /* 0x000000050400720c */ /* 0x001fda0003f04270 */
[----:B------:R-:W-:Y:S05]  /*16d0*/  @!P0 BRA `(.L_x_20) ;  /* 0xffffffec00b88947 */ /* 0x000fea000383ffff */
[----:B------:R-:W-:Y:S05]  /*16e0*/  EXIT ;  /* 0x000000000000794d */ /* 0x000fea0003800000 */
.L_x_9:
[----:B-----5:R-:W0:Y:S02]  /*16f0*/  S2R R0, SR_TID.X ;  /* 0x0000000000007919 */ /* 0x020e240000002100 */
[----:B0-----:R-:W-:-:S13]  /*1700*/  ISETP.NE.AND P0, PT, R0, RZ, PT ;  /* 0x000000ff0000720c */ /* 0x001fda0003f05270 */
[----:B------:R-:W-:Y:S05]  /*1710*/  @P0 EXIT ;  /* 0x000000000000094d */ /* 0x000fea0003800000 */
[----:B------:R-:W0:Y:S02]  /*1720*/  LDCU.64 UR4, c[0x0][0x3d0] ;  /* 0x00007a00ff0477ac */ /* 0x000e240008000a00 */
[----:B0-----:R-:W-:-:S06]  /*1730*/  UIMAD.WIDE UR4, UR18, 0x4, UR4 ;  /* 0x00000004120478a5 */ /* 0x001fcc000f8e0204 */
[----:B------:R-:W-:Y:S02]  /*1740*/  IMAD.U32 R2, RZ, RZ, UR4 ;  /* 0x00000004ff027e24 */ /* 0x000fe4000f8e00ff */
[----:B------:R-:W-:-:S05]  /*1750*/  IMAD.U32 R3, RZ, RZ, UR5 ;  /* 0x00000005ff037e24 */ /* 0x000fca000f8e00ff */
[----:B------:R-:W-:Y:S01]  /*1760*/  STG.E desc[UR16][R2.64], R8 ;  /* 0x0000000802007986 */ /* 0x000fe2000c101910 */
[----:B------:R-:W-:Y:S05]  /*1770*/  EXIT ;  /* 0x000000000000794d */ /* 0x000fea0003800000 */
.L_x_21:
[----:B------:R-:W-:-:S00]  /*1780*/  BRA `(.L_x_21) ;  /* 0xfffffffc00fc7947 */ /* 0x000fc0000383ffff */
[----:B------:R-:W-:-:S00]  /*1790*/  NOP ;  /* 0x0000000000007918 */ /* 0x000fc00000000000 */
        /* <DEDUP_REMOVED lines=14> */
.L_x_22:


//--------------------- .nv.shared.NonMaxSuppression_device_func_global --------------------------
	.section	.nv.shared.NonMaxSuppression_device_func_global,"aw",@nobits
	.sectionflags	@""
	.align	16
.nv.shared.NonMaxSuppression_device_func_global:
	.zero		1052


//--------------------- .nv.shared.reserved.0     --------------------------
	.section	.nv.shared.reserved.0,"aw",@nobits
	.weak		__nv_reservedSMEM_offset_0_alias
	.size		__nv_reservedSMEM_offset_0_alias, 0, 64
	.other		__nv_reservedSMEM_offset_0_alias,@"STO_CUDA_RESERVED_SHARED STV_DEFAULT"
__nv_reservedSMEM_offset_0_alias:
	.zero		0
	.zero		64


//--------------------- .nv.constant0.NonMaxSuppression_device_func_global --------------------------
	.section	.nv.constant0.NonMaxSuppression_device_func_global,"a",@progbits
	.sectionflags	@""
	.align	4
.nv.constant0.NonMaxSuppression_device_func_global:
	.zero		992


//--------------------- SYMBOLS --------------------------

	.type		.nv.reservedSmem.offset0,@object
	.size		.nv.reservedSmem.offset0,0x4
	.type		.nv.reservedSmem.cap,@object
	.size		.nv.reservedSmem.cap,0x4
